	.target	sm_90a

	.elftype	@"ET_EXEC"


//--------------------- .note.nv.tkinfo           --------------------------
	.section	.note.nv.tkinfo,"",@"SHT_NOTE"
	.sectionflags	@"SHF_NOTE_NV_TKINFO"
	.tkinfo
        /*0018*/ 	.word	0x00000002
        /*0030*/ 	.string	""
        /*0030*/ 	.string	"ptxas"
        /*0030*/ 	.string	"Cuda compilation tools, release 13.0, V13.0.88"
        /*0030*/ 	.string	"Build cuda_13.0.r13.0/compiler.36424714_0"
        /*0030*/ 	.string	"-arch sm_90a -m 64 "



//--------------------- .note.nv.cuinfo           --------------------------
	.section	.note.nv.cuinfo,"",@"SHT_NOTE"
	.sectionflags	@"SHF_NOTE_NV_CUINFO"
        /*0018*/ 	.short	0x0002
        /*001a*/ 	.short	0x005a
        /*001c*/ 	.short	0x0082
	.zero		2


//--------------------- .nv.info                  --------------------------
	.section	.nv.info,"",@"SHT_CUDA_INFO"
	.align	4


	//----- nvinfo : EIATTR_REGCOUNT
	.align		4
        /*0000*/ 	.byte	0x04, 0x2f
        /*0002*/ 	.short	(.L_15 - .L_14)
	.align		4
.L_14:
        /*0004*/ 	.word	index@(_ZN7cutlass13device_kernelINS_4gemm6kernel13GemmUniversalIN4cute5tupleIJiiiiEEENS1_10collective13CollectiveMmaINS1_34MainloopSm90TmaGmmaWarpSpecializedILi3ENS5_IJNS4_1CILi1EEENSA_ILi2EEESB_EEENS1_35KernelTmaWarpSpecializedCooperativeEEENS5_IJNSA_ILi128EEESG_NSA_ILi64EEEEEENS_10tfloat32_tENS5_IJlSB_lEEESJ_SK_NS4_8TiledMMAINS4_8MMA_AtomIJNS4_4SM904GMMA30MMA_64x128x8_F32TF32TF32_SS_TNILNSO_7ScaleInE1ELSQ_1EEEEEENS4_6LayoutINS5_IJSC_SB_SB_EEENS5_IJSB_NSA_ILi0EEESV_EEEEENS5_IJNS4_10UnderscoreESY_SY_EEEEENS4_23SM90_TMA_LOAD_MULTICASTENS4_14ComposedLayoutINS4_7SwizzleILi3ELi4ELi3EEENS4_18smem_ptr_flag_bitsILi32EEENST_INS5_IJNSA_ILi8EEENSA_ILi32EEEEEENS5_IJS18_SB_EEEEEEEvNS4_8identityENS4_13SM90_TMA_LOADES1C_vS1D_EENS_8epilogue10collective6detail29Sm90TmaWarpSpecializedAdapterINS1H_15DefaultEpilogueISJ_SK_SK_NS1G_6thread17LinearCombinationISJ_Li1EffLNS1L_9ScaleType4KindE0ELNS_15FloatRoundStyleE2ESJ_EENS1_15EpilogueDefaultEEEEEvvEEEEvNT_6ParamsE)
        /*0008*/ 	.word	0x000000a8


	//----- nvinfo : EIATTR_FRAME_SIZE
	.align		4
.L_15:
        /*000c*/ 	.byte	0x04, 0x11
        /*000e*/ 	.short	(.L_17 - .L_16)
	.align		4
.L_16:
        /*0010*/ 	.word	index@(_ZN7cutlass13device_kernelINS_4gemm6kernel13GemmUniversalIN4cute5tupleIJiiiiEEENS1_10collective13CollectiveMmaINS1_34MainloopSm90TmaGmmaWarpSpecializedILi3ENS5_IJNS4_1CILi1EEENSA_ILi2EEESB_EEENS1_35KernelTmaWarpSpecializedCooperativeEEENS5_IJNSA_ILi128EEESG_NSA_ILi64EEEEEENS_10tfloat32_tENS5_IJlSB_lEEESJ_SK_NS4_8TiledMMAINS4_8MMA_AtomIJNS4_4SM904GMMA30MMA_64x128x8_F32TF32TF32_SS_TNILNSO_7ScaleInE1ELSQ_1EEEEEENS4_6LayoutINS5_IJSC_SB_SB_EEENS5_IJSB_NSA_ILi0EEESV_EEEEENS5_IJNS4_10UnderscoreESY_SY_EEEEENS4_23SM90_TMA_LOAD_MULTICASTENS4_14ComposedLayoutINS4_7SwizzleILi3ELi4ELi3EEENS4_18smem_ptr_flag_bitsILi32EEENST_INS5_IJNSA_ILi8EEENSA_ILi32EEEEEENS5_IJS18_SB_EEEEEEEvNS4_8identityENS4_13SM90_TMA_LOADES1C_vS1D_EENS_8epilogue10collective6detail29Sm90TmaWarpSpecializedAdapterINS1H_15DefaultEpilogueISJ_SK_SK_NS1G_6thread17LinearCombinationISJ_Li1EffLNS1L_9ScaleType4KindE0ELNS_15FloatRoundStyleE2ESJ_EENS1_15EpilogueDefaultEEEEEvvEEEEvNT_6ParamsE)
        /*0014*/ 	.word	0x00000000


	//----- nvinfo : EIATTR_MIN_STACK_SIZE
	.align		4
.L_17:
        /*0018*/ 	.byte	0x04, 0x12
        /*001a*/ 	.short	(.L_19 - .L_18)
	.align		4
.L_18:
        /*001c*/ 	.word	index@(_ZN7cutlass13device_kernelINS_4gemm6kernel13GemmUniversalIN4cute5tupleIJiiiiEEENS1_10collective13CollectiveMmaINS1_34MainloopSm90TmaGmmaWarpSpecializedILi3ENS5_IJNS4_1CILi1EEENSA_ILi2EEESB_EEENS1_35KernelTmaWarpSpecializedCooperativeEEENS5_IJNSA_ILi128EEESG_NSA_ILi64EEEEEENS_10tfloat32_tENS5_IJlSB_lEEESJ_SK_NS4_8TiledMMAINS4_8MMA_AtomIJNS4_4SM904GMMA30MMA_64x128x8_F32TF32TF32_SS_TNILNSO_7ScaleInE1ELSQ_1EEEEEENS4_6LayoutINS5_IJSC_SB_SB_EEENS5_IJSB_NSA_ILi0EEESV_EEEEENS5_IJNS4_10UnderscoreESY_SY_EEEEENS4_23SM90_TMA_LOAD_MULTICASTENS4_14ComposedLayoutINS4_7SwizzleILi3ELi4ELi3EEENS4_18smem_ptr_flag_bitsILi32EEENST_INS5_IJNSA_ILi8EEENSA_ILi32EEEEEENS5_IJS18_SB_EEEEEEEvNS4_8identityENS4_13SM90_TMA_LOADES1C_vS1D_EENS_8epilogue10collective6detail29Sm90TmaWarpSpecializedAdapterINS1H_15DefaultEpilogueISJ_SK_SK_NS1G_6thread17LinearCombinationISJ_Li1EffLNS1L_9ScaleType4KindE0ELNS_15FloatRoundStyleE2ESJ_EENS1_15EpilogueDefaultEEEEEvvEEEEvNT_6ParamsE)
        /*0020*/ 	.word	0x00000000
.L_19:


//--------------------- .nv.compat                --------------------------
	.section	.nv.compat,"",@"SHT_CUDA_COMPAT_INFO"
	.align	4
        /*0000*/ 	.byte	0x02, 0x09, 0x01, 0x00, 0x02, 0x02, 0x04, 0x00, 0x02, 0x05, 0x05, 0x00, 0x03, 0x07, 0x01, 0x01
        /*0010*/ 	.byte	0x02, 0x03, 0x01, 0x00, 0x02, 0x06, 0x01, 0x00, 0x04, 0x0b, 0x08, 0x00, 0x00, 0x00, 0x00, 0x00
        /*0020*/ 	.byte	0x00, 0x00, 0x00, 0x00


//--------------------- .nv.info._ZN7cutlass13device_kernelINS_4gemm6kernel13GemmUniversalIN4cute5tupleIJiiiiEEENS1_10collective13CollectiveMmaINS1_34MainloopSm90TmaGmmaWarpSpecializedILi3ENS5_IJNS4_1CILi1EEENSA_ILi2EEESB_EEENS1_35KernelTmaWarpSpecializedCooperativeEEENS5_IJNSA_ILi128EEESG_NSA_ILi64EEEEEENS_10tfloat32_tENS5_IJlSB_lEEESJ_SK_NS4_8TiledMMAINS4_8MMA_AtomIJNS4_4SM904GMMA30MMA_64x128x8_F32TF32TF32_SS_TNILNSO_7ScaleInE1ELSQ_1EEEEEENS4_6LayoutINS5_IJSC_SB_SB_EEENS5_IJSB_NSA_ILi0EEESV_EEEEENS5_IJNS4_10UnderscoreESY_SY_EEEEENS4_23SM90_TMA_LOAD_MULTICASTENS4_14ComposedLayoutINS4_7SwizzleILi3ELi4ELi3EEENS4_18smem_ptr_flag_bitsILi32EEENST_INS5_IJNSA_ILi8EEENSA_ILi32EEEEEENS5_IJS18_SB_EEEEEEEvNS4_8identityENS4_13SM90_TMA_LOADES1C_vS1D_EENS_8epilogue10collective6detail29Sm90TmaWarpSpecializedAdapterINS1H_15DefaultEpilogueISJ_SK_SK_NS1G_6thread17LinearCombinationISJ_Li1EffLNS1L_9ScaleType4KindE0ELNS_15FloatRoundStyleE2ESJ_EENS1_15EpilogueDefaultEEEEEvvEEEEvNT_6ParamsE --------------------------
	.section	.nv.info._ZN7cutlass13device_kernelINS_4gemm6kernel13GemmUniversalIN4cute5tupleIJiiiiEEENS1_10collective13CollectiveMmaINS1_34MainloopSm90TmaGmmaWarpSpecializedILi3ENS5_IJNS4_1CILi1EEENSA_ILi2EEESB_EEENS1_35KernelTmaWarpSpecializedCooperativeEEENS5_IJNSA_ILi128EEESG_NSA_ILi64EEEEEENS_10tfloat32_tENS5_IJlSB_lEEESJ_SK_NS4_8TiledMMAINS4_8MMA_AtomIJNS4_4SM904GMMA30MMA_64x128x8_F32TF32TF32_SS_TNILNSO_7ScaleInE1ELSQ_1EEEEEENS4_6LayoutINS5_IJSC_SB_SB_EEENS5_IJSB_NSA_ILi0EEESV_EEEEENS5_IJNS4_10UnderscoreESY_SY_EEEEENS4_23SM90_TMA_LOAD_MULTICASTENS4_14ComposedLayoutINS4_7SwizzleILi3ELi4ELi3EEENS4_18smem_ptr_flag_bitsILi32EEENST_INS5_IJNSA_ILi8EEENSA_ILi32EEEEEENS5_IJS18_SB_EEEEEEEvNS4_8identityENS4_13SM90_TMA_LOADES1C_vS1D_EENS_8epilogue10collective6detail29Sm90TmaWarpSpecializedAdapterINS1H_15DefaultEpilogueISJ_SK_SK_NS1G_6thread17LinearCombinationISJ_Li1EffLNS1L_9ScaleType4KindE0ELNS_15FloatRoundStyleE2ESJ_EENS1_15EpilogueDefaultEEEEEvvEEEEvNT_6ParamsE,"",@"SHT_CUDA_INFO"
	.sectionflags	@""
	.align	4


	//----- nvinfo : EIATTR_CUDA_API_VERSION
	.align		4
        /*0000*/ 	.byte	0x04, 0x37
        /*0002*/ 	.short	(.L_21 - .L_20)
.L_20:
        /*0004*/ 	.word	0x00000082


	//----- nvinfo : EIATTR_KPARAM_INFO
	.align		4
.L_21:
        /*0008*/ 	.byte	0x04, 0x17
        /*000a*/ 	.short	(.L_23 - .L_22)
.L_22:
        /*000c*/ 	.word	0x00000000
        /*0010*/ 	.short	0x0000
        /*0012*/ 	.short	0x0070
        /*0014*/ 	.byte	0x00, 0xf0, 0x01, 0x10


	//----- nvinfo : EIATTR_SPARSE_MMA_MASK
	.align		4
.L_23:
        /*0018*/ 	.byte	0x03, 0x50
        /*001a*/ 	.short	0x0000


	//----- nvinfo : EIATTR_MAXREG_COUNT
	.align		4
        /*001c*/ 	.byte	0x03, 0x1b
        /*001e*/ 	.short	0x00a8


	//----- nvinfo : EIATTR_NUM_BARRIERS
	.align		4
        /*0020*/ 	.byte	0x02, 0x4c
        /*0022*/ 	.byte	0x01
	.zero		1


	//----- nvinfo : EIATTR_EXTERNS
	.align		4
        /*0024*/ 	.byte	0x04, 0x0f
        /*0026*/ 	.short	(.L_25 - .L_24)


	//   ....[0]....
	.align		4
.L_24:
        /*0028*/ 	.word	index@(__assertfail)


	//----- nvinfo : EIATTR_MERCURY_ISA_VERSION
	.align		4
.L_25:
        /*002c*/ 	.byte	0x03, 0x5f
        /*002e*/ 	.short	0x0101


	//----- nvinfo : EIATTR_INT_WARP_WIDE_INSTR_OFFSETS
	.align		4
        /*0030*/ 	.byte	0x04, 0x31
        /*0032*/ 	.short	(.L_27 - .L_26)


	//   ....[0]....
.L_26:
        /*0034*/ 	.word	0x00000410


	//   ....[1]....
        /*0038*/ 	.word	0x00000430


	//   ....[2]....
        /*003c*/ 	.word	0x00000600


	//   ....[3]....
        /*0040*/ 	.word	0x000021f0


	//----- nvinfo : EIATTR_COOP_GROUP_MASK_REGIDS
	.align		4
.L_27:
        /*0044*/ 	.byte	0x04, 0x29
        /*0046*/ 	.short	(.L_29 - .L_28)


	//   ....[0]....
.L_28:
        /*0048*/ 	.word	0xffffffff


	//   ....[1]....
        /*004c*/ 	.word	0xffffffff


	//   ....[2]....
        /*0050*/ 	.word	0xffffffff


	//   ....[3]....
        /*0054*/ 	.word	0xffffffff


	//   ....[4]....
        /*0058*/ 	.word	0xffffffff


	//   ....[5]....
        /*005c*/ 	.word	0xffffffff


	//----- nvinfo : EIATTR_COOP_GROUP_INSTR_OFFSETS
	.align		4
.L_29:
        /*0060*/ 	.byte	0x04, 0x28
        /*0062*/ 	.short	(.L_31 - .L_30)


	//   ....[0]....
.L_30:
        /*0064*/ 	.word	0x00000060


	//   ....[1]....
        /*0068*/ 	.word	0x00000070


	//   ....[2]....
        /*006c*/ 	.word	0x00000130


	//   ....[3]....
        /*0070*/ 	.word	0x000002b0


	//   ....[4]....
        /*0074*/ 	.word	0x00000770


	//   ....[5]....
        /*0078*/ 	.word	0x000013f0


	//----- nvinfo : EIATTR_REG_RECONFIG
	.align		4
.L_31:
        /*007c*/ 	.byte	0x01, 0x54
	.zero		2


	//----- nvinfo : EIATTR_SYSCALL_OFFSETS
	.align		4
        /*0080*/ 	.byte	0x04, 0x46
        /*0082*/ 	.short	(.L_33 - .L_32)


	//   ....[0]....
.L_32:
        /*0084*/ 	.word	0x000015e0


	//----- nvinfo : EIATTR_MBARRIER_INSTR_OFFSETS
	.align		4
.L_33:
        /*0088*/ 	.byte	0x04, 0x39
        /*008a*/ 	.short	(.L_35 - .L_34)


	//   ....[0]....
.L_34:
        /*008c*/ 	.word	0x00000230
        /*0090*/ 	.word	0x000000ff
        /*0094*/ 	.word	0x00000000
        /*0098*/ 	.short	0x0100
        /*009a*/ 	.byte	0x08
	.zero		1


	//   ....[1]....
        /*009c*/ 	.word	0x00000240
        /*00a0*/ 	.word	0x000000ff
        /*00a4*/ 	.word	0x00000018
        /*00a8*/ 	.short	0x0100
        /*00aa*/ 	.byte	0x08
	.zero		1


	//   ....[2]....
        /*00ac*/ 	.word	0x00000250
        /*00b0*/ 	.word	0x000000ff
        /*00b4*/ 	.word	0x00000008
        /*00b8*/ 	.short	0x0100
        /*00ba*/ 	.byte	0x08
	.zero		1


	//   ....[3]....
        /*00bc*/ 	.word	0x00000260
        /*00c0*/ 	.word	0x000000ff
        /*00c4*/ 	.word	0x00000020
        /*00c8*/ 	.short	0x0100
        /*00ca*/ 	.byte	0x08
	.zero		1


	//   ....[4]....
        /*00cc*/ 	.word	0x00000270
        /*00d0*/ 	.word	0x000000ff
        /*00d4*/ 	.word	0x00000010
        /*00d8*/ 	.short	0x0100
        /*00da*/ 	.byte	0x08
	.zero		1


	//   ....[5]....
        /*00dc*/ 	.word	0x00000280
        /*00e0*/ 	.word	0x000000ff
        /*00e4*/ 	.word	0x00000028
        /*00e8*/ 	.short	0x0100
        /*00ea*/ 	.byte	0x08
	.zero		1


	//   ....[6]....
        /*00ec*/ 	.word	0x000006a0
        /*00f0*/ 	.word	0x000000ff
        /*00f4*/ 	.word	0x00000040
        /*00f8*/ 	.short	0x0100
        /*00fa*/ 	.byte	0x06
	.zero		1


	//   ....[7]....
        /*00fc*/ 	.word	0x00000720
        /*0100*/ 	.word	0x000000ff
        /*0104*/ 	.word	0x00000048
        /*0108*/ 	.short	0x0100
        /*010a*/ 	.byte	0x06
	.zero		1


	//   ....[8]....
        /*010c*/ 	.word	0x000016a0
        /*0110*/ 	.word	0x00000003
        /*0114*/ 	.word	0x00000000
        /*0118*/ 	.short	0x010a
        /*011a*/ 	.byte	0x3f
	.zero		1


	//   ....[9]....
        /*011c*/ 	.word	0x00001700
        /*0120*/ 	.word	0x00000003
        /*0124*/ 	.word	0x00000000
        /*0128*/ 	.short	0x010a
        /*012a*/ 	.byte	0x3f
	.zero		1


	//   ....[10]....
        /*012c*/ 	.word	0x00001c40
        /*0130*/ 	.word	0x00000005
        /*0134*/ 	.word	0x00000000
        /*0138*/ 	.short	0x010a
        /*013a*/ 	.byte	0x3f
	.zero		1


	//   ....[11]....
        /*013c*/ 	.word	0x00001c80
        /*0140*/ 	.word	0x00000005
        /*0144*/ 	.word	0x00000000
        /*0148*/ 	.short	0x010a
        /*014a*/ 	.byte	0x3f
	.zero		1


	//   ....[12]....
        /*014c*/ 	.word	0x000020a0
        /*0150*/ 	.word	0x00000004
        /*0154*/ 	.word	0x00000000
        /*0158*/ 	.short	0x0101
        /*015a*/ 	.byte	0x3f
	.zero		1


	//   ....[13]....
        /*015c*/ 	.word	0x00002290
        /*0160*/ 	.word	0x00000000
        /*0164*/ 	.word	0x00000000
        /*0168*/ 	.short	0x0101
        /*016a*/ 	.byte	0x3f
	.zero		1


	//   ....[14]....
        /*016c*/ 	.word	0x00007320
        /*0170*/ 	.word	0x00000017
        /*0174*/ 	.word	0x00000018
        /*0178*/ 	.short	0x010a
        /*017a*/ 	.byte	0x3f
	.zero		1


	//   ....[15]....
        /*017c*/ 	.word	0x00007770
        /*0180*/ 	.word	0x00000006
        /*0184*/ 	.word	0x00000048
        /*0188*/ 	.short	0x0101
        /*018a*/ 	.byte	0x3f
	.zero		1


	//   ....[16]....
        /*018c*/ 	.word	0x00007eb0
        /*0190*/ 	.word	0x00000007
        /*0194*/ 	.word	0x00000000
        /*0198*/ 	.short	0x010a
        /*019a*/ 	.byte	0x3f
	.zero		1


	//   ....[17]....
        /*019c*/ 	.word	0x00007f30
        /*01a0*/ 	.word	0x00000004
        /*01a4*/ 	.word	0x00000000
        /*01a8*/ 	.short	0x010a
        /*01aa*/ 	.byte	0x3f
	.zero		1


	//   ....[18]....
        /*01ac*/ 	.word	0x00007fc0
        /*01b0*/ 	.word	0x00000005
        /*01b4*/ 	.word	0x00000000
        /*01b8*/ 	.short	0x010a
        /*01ba*/ 	.byte	0x3f
	.zero		1


	//   ....[19]....
        /*01bc*/ 	.word	0x00008020
        /*01c0*/ 	.word	0x00000003
        /*01c4*/ 	.word	0x00000000
        /*01c8*/ 	.short	0x010a
        /*01ca*/ 	.byte	0x3f
	.zero		1


	//   ....[20]....
        /*01cc*/ 	.word	0x00008070
        /*01d0*/ 	.word	0x00000005
        /*01d4*/ 	.word	0x00000000
        /*01d8*/ 	.short	0x010a
        /*01da*/ 	.byte	0x3f
	.zero		1


	//   ....[21]....
        /*01dc*/ 	.word	0x00008140
        /*01e0*/ 	.word	0x00000017
        /*01e4*/ 	.word	0x00000018
        /*01e8*/ 	.short	0x010a
        /*01ea*/ 	.byte	0x3f
	.zero		1


	//   ....[22]....
        /*01ec*/ 	.word	0x00008210
        /*01f0*/ 	.word	0x00000007
        /*01f4*/ 	.word	0x00000000
        /*01f8*/ 	.short	0x010a
        /*01fa*/ 	.byte	0x3f
	.zero		1


	//   ....[23]....
        /*01fc*/ 	.word	0x00008260
        /*0200*/ 	.word	0x00000004
        /*0204*/ 	.word	0x00000000
        /*0208*/ 	.short	0x010a
        /*020a*/ 	.byte	0x3f
	.zero		1


	//----- nvinfo : EIATTR_NUM_MBARRIERS
	.align		4
.L_35:
        /*020c*/ 	.byte	0x03, 0x38
        /*020e*/ 	.short	0x0008


	//----- nvinfo : EIATTR_EXIT_INSTR_OFFSETS
	.align		4
        /*0210*/ 	.byte	0x04, 0x1c
        /*0212*/ 	.short	(.L_37 - .L_36)


	//   ....[0]....
.L_36:
        /*0214*/ 	.word	0x00000940


	//   ....[1]....
        /*0218*/ 	.word	0x00001150


	//   ....[2]....
        /*021c*/ 	.word	0x00006ab0


	//   ....[3]....
        /*0220*/ 	.word	0x00007010


	//   ....[4]....
        /*0224*/ 	.word	0x00008010


	//----- nvinfo : EIATTR_MAX_THREADS
	.align		4
.L_37:
        /*0228*/ 	.byte	0x04, 0x05
        /*022a*/ 	.short	(.L_39 - .L_38)
.L_38:
        /*022c*/ 	.word	0x00000180
        /*0230*/ 	.word	0x00000001
        /*0234*/ 	.word	0x00000001


	//----- nvinfo : EIATTR_CRS_STACK_SIZE
	.align		4
.L_39:
        /*0238*/ 	.byte	0x04, 0x1e
        /*023a*/ 	.short	(.L_41 - .L_40)
.L_40:
        /*023c*/ 	.word	0x00000000


	//----- nvinfo : EIATTR_CBANK_PARAM_SIZE
	.align		4
.L_41:
        /*0240*/ 	.byte	0x03, 0x19
        /*0242*/ 	.short	0x0470


	//----- nvinfo : EIATTR_PARAM_CBANK
	.align		4
        /*0244*/ 	.byte	0x04, 0x0a
        /*0246*/ 	.short	(.L_43 - .L_42)
	.align		4
.L_42:
        /*0248*/ 	.word	index@(.nv.constant0._ZN7cutlass13device_kernelINS_4gemm6kernel13GemmUniversalIN4cute5tupleIJiiiiEEENS1_10collective13CollectiveMmaINS1_34MainloopSm90TmaGmmaWarpSpecializedILi3ENS5_IJNS4_1CILi1EEENSA_ILi2EEESB_EEENS1_35KernelTmaWarpSpecializedCooperativeEEENS5_IJNSA_ILi128EEESG_NSA_ILi64EEEEEENS_10tfloat32_tENS5_IJlSB_lEEESJ_SK_NS4_8TiledMMAINS4_8MMA_AtomIJNS4_4SM904GMMA30MMA_64x128x8_F32TF32TF32_SS_TNILNSO_7ScaleInE1ELSQ_1EEEEEENS4_6LayoutINS5_IJSC_SB_SB_EEENS5_IJSB_NSA_ILi0EEESV_EEEEENS5_IJNS4_10UnderscoreESY_SY_EEEEENS4_23SM90_TMA_LOAD_MULTICASTENS4_14ComposedLayoutINS4_7SwizzleILi3ELi4ELi3EEENS4_18smem_ptr_flag_bitsILi32EEENST_INS5_IJNSA_ILi8EEENSA_ILi32EEEEEENS5_IJS18_SB_EEEEEEEvNS4_8identityENS4_13SM90_TMA_LOADES1C_vS1D_EENS_8epilogue10collective6detail29Sm90TmaWarpSpecializedAdapterINS1H_15DefaultEpilogueISJ_SK_SK_NS1G_6thread17LinearCombinationISJ_Li1EffLNS1L_9ScaleType4KindE0ELNS_15FloatRoundStyleE2ESJ_EENS1_15EpilogueDefaultEEEEEvvEEEEvNT_6ParamsE)
        /*024c*/ 	.short	0x0210
        /*024e*/ 	.short	0x0470


	//----- nvinfo : EIATTR_SW_WAR
	.align		4
.L_43:
        /*0250*/ 	.byte	0x04, 0x36
        /*0252*/ 	.short	(.L_45 - .L_44)
.L_44:
        /*0254*/ 	.word	0x00000008
.L_45:


//--------------------- .nv.callgraph             --------------------------
	.section	.nv.callgraph,"",@"SHT_CUDA_CALLGRAPH"
	.align	4
	.sectionentsize	8
	.align		4
        /*0000*/ 	.word	0x00000000
	.align		4
        /*0004*/ 	.word	0xffffffff
	.align		4
        /*0008*/ 	.word	index@(_ZN7cutlass13device_kernelINS_4gemm6kernel13GemmUniversalIN4cute5tupleIJiiiiEEENS1_10collective13CollectiveMmaINS1_34MainloopSm90TmaGmmaWarpSpecializedILi3ENS5_IJNS4_1CILi1EEENSA_ILi2EEESB_EEENS1_35KernelTmaWarpSpecializedCooperativeEEENS5_IJNSA_ILi128EEESG_NSA_ILi64EEEEEENS_10tfloat32_tENS5_IJlSB_lEEESJ_SK_NS4_8TiledMMAINS4_8MMA_AtomIJNS4_4SM904GMMA30MMA_64x128x8_F32TF32TF32_SS_TNILNSO_7ScaleInE1ELSQ_1EEEEEENS4_6LayoutINS5_IJSC_SB_SB_EEENS5_IJSB_NSA_ILi0EEESV_EEEEENS5_IJNS4_10UnderscoreESY_SY_EEEEENS4_23SM90_TMA_LOAD_MULTICASTENS4_14ComposedLayoutINS4_7SwizzleILi3ELi4ELi3EEENS4_18smem_ptr_flag_bitsILi32EEENST_INS5_IJNSA_ILi8EEENSA_ILi32EEEEEENS5_IJS18_SB_EEEEEEEvNS4_8identityENS4_13SM90_TMA_LOADES1C_vS1D_EENS_8epilogue10collective6detail29Sm90TmaWarpSpecializedAdapterINS1H_15DefaultEpilogueISJ_SK_SK_NS1G_6thread17LinearCombinationISJ_Li1EffLNS1L_9ScaleType4KindE0ELNS_15FloatRoundStyleE2ESJ_EENS1_15EpilogueDefaultEEEEEvvEEEEvNT_6ParamsE)
	.align		4
        /*000c*/ 	.word	index@(__assertfail)
	.align		4
        /*0010*/ 	.word	0x00000000
	.align		4
        /*0014*/ 	.word	0xfffffffe
	.align		4
        /*0018*/ 	.word	0x00000000
	.align		4
        /*001c*/ 	.word	0xfffffffd
	.align		4
        /*0020*/ 	.word	0x00000000
	.align		4
        /*0024*/ 	.word	0xfffffffc


//--------------------- .nv.constant4             --------------------------
	.section	.nv.constant4,"a",@progbits
	.align	8
	.align		8
.nv.constant4:
        /*0000*/ 	.dword	__assertfail
	.align		8
        /*0008*/ 	.dword	__unnamed_1
	.align		8
        /*0010*/ 	.dword	_ZN39_INTERNAL_4ee903b5_4_k_cu_f7ce6bfb_60244cuda3std3__45__cpo5beginE
	.align		8
        /*0018*/ 	.dword	_ZN39_INTERNAL_4ee903b5_4_k_cu_f7ce6bfb_60244cuda3std3__45__cpo3endE
	.align		8
        /*0020*/ 	.dword	_ZN39_INTERNAL_4ee903b5_4_k_cu_f7ce6bfb_60244cuda3std3__45__cpo6cbeginE
	.align		8
        /*0028*/ 	.dword	_ZN39_INTERNAL_4ee903b5_4_k_cu_f7ce6bfb_60244cuda3std3__45__cpo4cendE
	.align		8
        /*0030*/ 	.dword	_ZN39_INTERNAL_4ee903b5_4_k_cu_f7ce6bfb_60244cuda3std3__441_GLOBAL__N__4ee903b5_4_k_cu_f7ce6bfb_60246ignoreE
	.align		8
        /*0038*/ 	.dword	_ZN39_INTERNAL_4ee903b5_4_k_cu_f7ce6bfb_60244cuda3std3__419piecewise_constructE
	.align		8
        /*0040*/ 	.dword	_ZN39_INTERNAL_4ee903b5_4_k_cu_f7ce6bfb_60244cuda3std3__48in_placeE
	.align		8
        /*0048*/ 	.dword	_ZN39_INTERNAL_4ee903b5_4_k_cu_f7ce6bfb_60244cuda3std6ranges3__45__cpo4swapE
	.align		8
        /*0050*/ 	.dword	_ZN39_INTERNAL_4ee903b5_4_k_cu_f7ce6bfb_60244cuda3std6ranges3__45__cpo9iter_moveE
	.align		8
        /*0058*/ 	.dword	_ZN39_INTERNAL_4ee903b5_4_k_cu_f7ce6bfb_60244cute7productE
	.align		8
        /*0060*/ 	.dword	_ZN39_INTERNAL_4ee903b5_4_k_cu_f7ce6bfb_60244cute1_E
	.align		8
        /*0068*/ 	.dword	$str$22
	.align		8
        /*0070*/ 	.dword	$str$23


//--------------------- .text._ZN7cutlass13device_kernelINS_4gemm6kernel13GemmUniversalIN4cute5tupleIJiiiiEEENS1_10collective13CollectiveMmaINS1_34MainloopSm90TmaGmmaWarpSpecializedILi3ENS5_IJNS4_1CILi1EEENSA_ILi2EEESB_EEENS1_35KernelTmaWarpSpecializedCooperativeEEENS5_IJNSA_ILi128EEESG_NSA_ILi64EEEEEENS_10tfloat32_tENS5_IJlSB_lEEESJ_SK_NS4_8TiledMMAINS4_8MMA_AtomIJNS4_4SM904GMMA30MMA_64x128x8_F32TF32TF32_SS_TNILNSO_7ScaleInE1ELSQ_1EEEEEENS4_6LayoutINS5_IJSC_SB_SB_EEENS5_IJSB_NSA_ILi0EEESV_EEEEENS5_IJNS4_10UnderscoreESY_SY_EEEEENS4_23SM90_TMA_LOAD_MULTICASTENS4_14ComposedLayoutINS4_7SwizzleILi3ELi4ELi3EEENS4_18smem_ptr_flag_bitsILi32EEENST_INS5_IJNSA_ILi8EEENSA_ILi32EEEEEENS5_IJS18_SB_EEEEEEEvNS4_8identityENS4_13SM90_TMA_LOADES1C_vS1D_EENS_8epilogue10collective6detail29Sm90TmaWarpSpecializedAdapterINS1H_15DefaultEpilogueISJ_SK_SK_NS1G_6thread17LinearCombinationISJ_Li1EffLNS1L_9ScaleType4KindE0ELNS_15FloatRoundStyleE2ESJ_EENS1_15EpilogueDefaultEEEEEvvEEEEvNT_6ParamsE --------------------------
	.section	.text._ZN7cutlass13device_kernelINS_4gemm6kernel13GemmUniversalIN4cute5tupleIJiiiiEEENS1_10collective13CollectiveMmaINS1_34MainloopSm90TmaGmmaWarpSpecializedILi3ENS5_IJNS4_1CILi1EEENSA_ILi2EEESB_EEENS1_35KernelTmaWarpSpecializedCooperativeEEENS5_IJNSA_ILi128EEESG_NSA_ILi64EEEEEENS_10tfloat32_tENS5_IJlSB_lEEESJ_SK_NS4_8TiledMMAINS4_8MMA_AtomIJNS4_4SM904GMMA30MMA_64x128x8_F32TF32TF32_SS_TNILNSO_7ScaleInE1ELSQ_1EEEEEENS4_6LayoutINS5_IJSC_SB_SB_EEENS5_IJSB_NSA_ILi0EEESV_EEEEENS5_IJNS4_10UnderscoreESY_SY_EEEEENS4_23SM90_TMA_LOAD_MULTICASTENS4_14ComposedLayoutINS4_7SwizzleILi3ELi4ELi3EEENS4_18smem_ptr_flag_bitsILi32EEENST_INS5_IJNSA_ILi8EEENSA_ILi32EEEEEENS5_IJS18_SB_EEEEEEEvNS4_8identityENS4_13SM90_TMA_LOADES1C_vS1D_EENS_8epilogue10collective6detail29Sm90TmaWarpSpecializedAdapterINS1H_15DefaultEpilogueISJ_SK_SK_NS1G_6thread17LinearCombinationISJ_Li1EffLNS1L_9ScaleType4KindE0ELNS_15FloatRoundStyleE2ESJ_EENS1_15EpilogueDefaultEEEEEvvEEEEvNT_6ParamsE,"ax",@progbits
	.align	128
.text._ZN7cutlass13device_kernelINS_4gemm6kernel13GemmUniversalIN4cute5tupleIJiiiiEEENS1_10collective13CollectiveMmaINS1_34MainloopSm90TmaGmmaWarpSpecializedILi3ENS5_IJNS4_1CILi1EEENSA_ILi2EEESB_EEENS1_35KernelTmaWarpSpecializedCooperativeEEENS5_IJNSA_ILi128EEESG_NSA_ILi64EEEEEENS_10tfloat32_tENS5_IJlSB_lEEESJ_SK_NS4_8TiledMMAINS4_8MMA_AtomIJNS4_4SM904GMMA30MMA_64x128x8_F32TF32TF32_SS_TNILNSO_7ScaleInE1ELSQ_1EEEEEENS4_6LayoutINS5_IJSC_SB_SB_EEENS5_IJSB_NSA_ILi0EEESV_EEEEENS5_IJNS4_10UnderscoreESY_SY_EEEEENS4_23SM90_TMA_LOAD_MULTICASTENS4_14ComposedLayoutINS4_7SwizzleILi3ELi4ELi3EEENS4_18smem_ptr_flag_bitsILi32EEENST_INS5_IJNSA_ILi8EEENSA_ILi32EEEEEENS5_IJS18_SB_EEEEEEEvNS4_8identityENS4_13SM90_TMA_LOADES1C_vS1D_EENS_8epilogue10collective6detail29Sm90TmaWarpSpecializedAdapterINS1H_15DefaultEpilogueISJ_SK_SK_NS1G_6thread17LinearCombinationISJ_Li1EffLNS1L_9ScaleType4KindE0ELNS_15FloatRoundStyleE2ESJ_EENS1_15EpilogueDefaultEEEEEvvEEEEvNT_6ParamsE:
        .type           _ZN7cutlass13device_kernelINS_4gemm6kernel13GemmUniversalIN4cute5tupleIJiiiiEEENS1_10collective13CollectiveMmaINS1_34MainloopSm90TmaGmmaWarpSpecializedILi3ENS5_IJNS4_1CILi1EEENSA_ILi2EEESB_EEENS1_35KernelTmaWarpSpecializedCooperativeEEENS5_IJNSA_ILi128EEESG_NSA_ILi64EEEEEENS_10tfloat32_tENS5_IJlSB_lEEESJ_SK_NS4_8TiledMMAINS4_8MMA_AtomIJNS4_4SM904GMMA30MMA_64x128x8_F32TF32TF32_SS_TNILNSO_7ScaleInE1ELSQ_1EEEEEENS4_6LayoutINS5_IJSC_SB_SB_EEENS5_IJSB_NSA_ILi0EEESV_EEEEENS5_IJNS4_10UnderscoreESY_SY_EEEEENS4_23SM90_TMA_LOAD_MULTICASTENS4_14ComposedLayoutINS4_7SwizzleILi3ELi4ELi3EEENS4_18smem_ptr_flag_bitsILi32EEENST_INS5_IJNSA_ILi8EEENSA_ILi32EEEEEENS5_IJS18_SB_EEEEEEEvNS4_8identityENS4_13SM90_TMA_LOADES1C_vS1D_EENS_8epilogue10collective6detail29Sm90TmaWarpSpecializedAdapterINS1H_15DefaultEpilogueISJ_SK_SK_NS1G_6thread17LinearCombinationISJ_Li1EffLNS1L_9ScaleType4KindE0ELNS_15FloatRoundStyleE2ESJ_EENS1_15EpilogueDefaultEEEEEvvEEEEvNT_6ParamsE,@function
        .size           _ZN7cutlass13device_kernelINS_4gemm6kernel13GemmUniversalIN4cute5tupleIJiiiiEEENS1_10collective13CollectiveMmaINS1_34MainloopSm90TmaGmmaWarpSpecializedILi3ENS5_IJNS4_1CILi1EEENSA_ILi2EEESB_EEENS1_35KernelTmaWarpSpecializedCooperativeEEENS5_IJNSA_ILi128EEESG_NSA_ILi64EEEEEENS_10tfloat32_tENS5_IJlSB_lEEESJ_SK_NS4_8TiledMMAINS4_8MMA_AtomIJNS4_4SM904GMMA30MMA_64x128x8_F32TF32TF32_SS_TNILNSO_7ScaleInE1ELSQ_1EEEEEENS4_6LayoutINS5_IJSC_SB_SB_EEENS5_IJSB_NSA_ILi0EEESV_EEEEENS5_IJNS4_10UnderscoreESY_SY_EEEEENS4_23SM90_TMA_LOAD_MULTICASTENS4_14ComposedLayoutINS4_7SwizzleILi3ELi4ELi3EEENS4_18smem_ptr_flag_bitsILi32EEENST_INS5_IJNSA_ILi8EEENSA_ILi32EEEEEENS5_IJS18_SB_EEEEEEEvNS4_8identityENS4_13SM90_TMA_LOADES1C_vS1D_EENS_8epilogue10collective6detail29Sm90TmaWarpSpecializedAdapterINS1H_15DefaultEpilogueISJ_SK_SK_NS1G_6thread17LinearCombinationISJ_Li1EffLNS1L_9ScaleType4KindE0ELNS_15FloatRoundStyleE2ESJ_EENS1_15EpilogueDefaultEEEEEvvEEEEvNT_6ParamsE,(.L_x_195 - _ZN7cutlass13device_kernelINS_4gemm6kernel13GemmUniversalIN4cute5tupleIJiiiiEEENS1_10collective13CollectiveMmaINS1_34MainloopSm90TmaGmmaWarpSpecializedILi3ENS5_IJNS4_1CILi1EEENSA_ILi2EEESB_EEENS1_35KernelTmaWarpSpecializedCooperativeEEENS5_IJNSA_ILi128EEESG_NSA_ILi64EEEEEENS_10tfloat32_tENS5_IJlSB_lEEESJ_SK_NS4_8TiledMMAINS4_8MMA_AtomIJNS4_4SM904GMMA30MMA_64x128x8_F32TF32TF32_SS_TNILNSO_7ScaleInE1ELSQ_1EEEEEENS4_6LayoutINS5_IJSC_SB_SB_EEENS5_IJSB_NSA_ILi0EEESV_EEEEENS5_IJNS4_10UnderscoreESY_SY_EEEEENS4_23SM90_TMA_LOAD_MULTICASTENS4_14ComposedLayoutINS4_7SwizzleILi3ELi4ELi3EEENS4_18smem_ptr_flag_bitsILi32EEENST_INS5_IJNSA_ILi8EEENSA_ILi32EEEEEENS5_IJS18_SB_EEEEEEEvNS4_8identityENS4_13SM90_TMA_LOADES1C_vS1D_EENS_8epilogue10collective6detail29Sm90TmaWarpSpecializedAdapterINS1H_15DefaultEpilogueISJ_SK_SK_NS1G_6thread17LinearCombinationISJ_Li1EffLNS1L_9ScaleType4KindE0ELNS_15FloatRoundStyleE2ESJ_EENS1_15EpilogueDefaultEEEEEvvEEEEvNT_6ParamsE)
        .other          _ZN7cutlass13device_kernelINS_4gemm6kernel13GemmUniversalIN4cute5tupleIJiiiiEEENS1_10collective13CollectiveMmaINS1_34MainloopSm90TmaGmmaWarpSpecializedILi3ENS5_IJNS4_1CILi1EEENSA_ILi2EEESB_EEENS1_35KernelTmaWarpSpecializedCooperativeEEENS5_IJNSA_ILi128EEESG_NSA_ILi64EEEEEENS_10tfloat32_tENS5_IJlSB_lEEESJ_SK_NS4_8TiledMMAINS4_8MMA_AtomIJNS4_4SM904GMMA30MMA_64x128x8_F32TF32TF32_SS_TNILNSO_7ScaleInE1ELSQ_1EEEEEENS4_6LayoutINS5_IJSC_SB_SB_EEENS5_IJSB_NSA_ILi0EEESV_EEEEENS5_IJNS4_10UnderscoreESY_SY_EEEEENS4_23SM90_TMA_LOAD_MULTICASTENS4_14ComposedLayoutINS4_7SwizzleILi3ELi4ELi3EEENS4_18smem_ptr_flag_bitsILi32EEENST_INS5_IJNSA_ILi8EEENSA_ILi32EEEEEENS5_IJS18_SB_EEEEEEEvNS4_8identityENS4_13SM90_TMA_LOADES1C_vS1D_EENS_8epilogue10collective6detail29Sm90TmaWarpSpecializedAdapterINS1H_15DefaultEpilogueISJ_SK_SK_NS1G_6thread17LinearCombinationISJ_Li1EffLNS1L_9ScaleType4KindE0ELNS_15FloatRoundStyleE2ESJ_EENS1_15EpilogueDefaultEEEEEvvEEEEvNT_6ParamsE,@"STO_CUDA_ENTRY STV_DEFAULT"
_ZN7cutlass13device_kernelINS_4gemm6kernel13GemmUniversalIN4cute5tupleIJiiiiEEENS1_10collective13CollectiveMmaINS1_34MainloopSm90TmaGmmaWarpSpecializedILi3ENS5_IJNS4_1CILi1EEENSA_ILi2EEESB_EEENS1_35KernelTmaWarpSpecializedCooperativeEEENS5_IJNSA_ILi128EEESG_NSA_ILi64EEEEEENS_10tfloat32_tENS5_IJlSB_lEEESJ_SK_NS4_8TiledMMAINS4_8MMA_AtomIJNS4_4SM904GMMA30MMA_64x128x8_F32TF32TF32_SS_TNILNSO_7ScaleInE1ELSQ_1EEEEEENS4_6LayoutINS5_IJSC_SB_SB_EEENS5_IJSB_NSA_ILi0EEESV_EEEEENS5_IJNS4_10UnderscoreESY_SY_EEEEENS4_23SM90_TMA_LOAD_MULTICASTENS4_14ComposedLayoutINS4_7SwizzleILi3ELi4ELi3EEENS4_18smem_ptr_flag_bitsILi32EEENST_INS5_IJNSA_ILi8EEENSA_ILi32EEEEEENS5_IJS18_SB_EEEEEEEvNS4_8identityENS4_13SM90_TMA_LOADES1C_vS1D_EENS_8epilogue10collective6detail29Sm90TmaWarpSpecializedAdapterINS1H_15DefaultEpilogueISJ_SK_SK_NS1G_6thread17LinearCombinationISJ_Li1EffLNS1L_9ScaleType4KindE0ELNS_15FloatRoundStyleE2ESJ_EENS1_15EpilogueDefaultEEEEEvvEEEEvNT_6ParamsE:
[----:B------:R-:W0:Y:S01]  /*0000*/  LDC R1, c[0x0][0x28] ;  /* 0x00000a00ff017b82 */ /* 0x000e220000000800 */
[----:B------:R-:W1:Y:S01]  /*0010*/  S2R R94, SR_TID.X ;  /* 0x00000000005e7919 */ /* 0x000e620000002100 */
[----:B------:R-:W-:Y:S01]  /*0020*/  ELECT P0, URZ, PT ;  /* 0x00000000003f782f */ /* 0x000fe20003800000 */
[----:B------:R-:W-:Y:S01]  /*0030*/  BSSY B0, `(.L_x_0) ;  /* 0x000000f000007945 */ /* 0x000fe20003800000 */
[--C-:B-1----:R-:W-:Y:S02]  /*0040*/  SHF.R.U32.HI R0, RZ, 0x5, R94.reuse ;  /* 0x00000005ff007819 */ /* 0x102fe4000001165e */
[----:B------:R-:W-:-:S03]  /*0050*/  SHF.R.U32.HI R6, RZ, 0x7, R94 ;  /* 0x00000007ff067819 */ /* 0x000fc6000001165e */
[----:B------:R-:W1:Y:S04]  /*0060*/  SHFL.IDX PT, R3, R0, RZ, 0x1f ;  /* 0x00001fff00037589 */ /* 0x000e6800000e0000 */
[----:B------:R2:W3:Y:S01]  /*0070*/  SHFL.IDX PT, R2, R6, RZ, 0x1f ;  /* 0x00001fff06027589 */ /* 0x0004e200000e0000 */
[----:B-1----:R-:W-:-:S13]  /*0080*/  ISETP.NE.OR P0, PT, R3, RZ, !P0 ;  /* 0x000000ff0300720c */ /* 0x002fda0004705670 */
[----:B0-23--:R-:W-:Y:S05]  /*0090*/  @P0 BRA `(.L_x_1) ;  /* 0x0000000000200947 */ /* 0x00dfea0003800000 */
[----:B------:R-:W-:Y:S02]  /*00a0*/  ULDC.64 UR4, c[0x0][0x198] ;  /* 0x0000660000047ab9 */ /* 0x000fe40000000a00 */
[----:B------:R-:W-:Y:S02]  /*00b0*/  UIADD3 UR6, UP0, UR4, 0xf0, URZ ;  /* 0x000000f004067890 */ /* 0x000fe4000ff1e03f */
[----:B------:R-:W-:Y:S02]  /*00c0*/  UIADD3 UR4, UP1, UR4, 0x1f0, URZ ;  /* 0x000001f004047890 */ /* 0x000fe4000ff3e03f */
[----:B------:R-:W-:Y:S02]  /*00d0*/  UIADD3.X UR7, URZ, UR5, URZ, UP0, !UPT ;  /* 0x000000053f077290 */ /* 0x000fe400087fe43f */
[----:B------:R-:W-:-:S07]  /*00e0*/  UIADD3.X UR5, URZ, UR5, URZ, UP1, !UPT ;  /* 0x000000053f057290 */ /* 0x000fce0008ffe43f */
[----:B------:R0:W-:Y:S02]  /*00f0*/  UTMACCTL.PF [UR6] ;  /* 0x00000000060079b9 */ /* 0x0001e40008040000 */
[----:B------:R0:W-:Y:S02]  /*0100*/  UTMACCTL.PF [UR4] ;  /* 0x00000000040079b9 */ /* 0x0001e40008040000 */
[----:B0-----:R-:W-:Y:S01]  /*0110*/  NOP ;  /* 0x0000000000007918 */ /* 0x001fe20000000000 */
.L_x_1:
[----:B------:R-:W-:Y:S05]  /*0120*/  BSYNC B0 ;  /* 0x0000000000007941 */ /* 0x000fea0003800000 */
.L_x_0:
[----:B------:R-:W0:Y:S02]  /*0130*/  SHFL.IDX PT, R5, R0, RZ, 0x1f ;  /* 0x00001fff00057589 */ /* 0x000e2400000e0000 */
[----:B0-----:R-:W-:-:S13]  /*0140*/  ISETP.NE.AND P0, PT, R5, RZ, PT ;  /* 0x000000ff0500720c */ /* 0x001fda0003f05270 */
[----:B------:R-:W-:Y:S05]  /*0150*/  @P0 BRA `(.L_x_2) ;  /* 0x0000000000500947 */ /* 0x000fea0003800000 */
[----:B------:R-:W0:Y:S01]  /*0160*/  S2UR UR8, SR_CgaCtaId ;  /* 0x00000000000879c3 */ /* 0x000e220000008800 */
[----:B------:R-:W-:Y:S01]  /*0170*/  UMOV UR4, 0x400 ;  /* 0x0000040000047882 */ /* 0x000fe20000000000 */
[----:B------:R-:W-:Y:S01]  /*0180*/  UMOV UR5, 0x1 ;  /* 0x0000000100057882 */ /* 0x000fe20000000000 */
[----:B------:R-:W-:Y:S01]  /*0190*/  UMOV UR6, 0x4 ;  /* 0x0000000400067882 */ /* 0x000fe20000000000 */
[----:B------:R-:W-:Y:S01]  /*01a0*/  ELECT P0, URZ, PT ;  /* 0x00000000003f782f */ /* 0x000fe20003800000 */
[----:B------:R-:W-:-:S04]  /*01b0*/  UIADD3 UR6, -UR6, 0x100000, URZ ;  /* 0x0010000006067890 */ /* 0x000fc8000fffe13f */
[----:B------:R-:W-:Y:S02]  /*01c0*/  USHF.L.U32 UR7, UR6, 0xb, URZ ;  /* 0x0000000b06077899 */ /* 0x000fe4000800063f */
[----:B------:R-:W-:Y:S02]  /*01d0*/  USHF.L.U32 UR6, UR6, 0x1, URZ ;  /* 0x0000000106067899 */ /* 0x000fe4000800063f */
[----:B0-----:R-:W-:Y:S02]  /*01e0*/  ULEA UR8, UR8, UR4, 0x18 ;  /* 0x0000000408087291 */ /* 0x001fe4000f8ec03f */
[----:B------:R-:W-:-:S04]  /*01f0*/  UIADD3 UR4, -UR5, 0x100000, URZ ;  /* 0x0010000005047890 */ /* 0x000fc8000fffe13f */
[----:B------:R-:W-:Y:S02]  /*0200*/  USHF.L.U32 UR5, UR4, 0xb, URZ ;  /* 0x0000000b04057899 */ /* 0x000fe4000800063f */
[----:B------:R-:W-:Y:S01]  /*0210*/  USHF.L.U32 UR4, UR4, 0x1, URZ ;  /* 0x0000000104047899 */ /* 0x000fe2000800063f */
[----:B------:R-:W0:Y:S11]  /*0220*/  FENCE.VIEW.ASYNC.S ;  /* 0x00000000000073c6 */ /* 0x000e360000000000 */
[----:B0-----:R0:W1:Y:S01]  /*0230*/  SYNCS.EXCH.64 URZ, [UR8], UR4 ;  /* 0x00000004083f75b2 */ /* 0x0010620008000100 */
[----:B------:R0:W2:Y:S01]  /*0240*/  SYNCS.EXCH.64 URZ, [UR8+0x18], UR6 ;  /* 0x00001806083f75b2 */ /* 0x0000a20008000100 */
[----:B------:R0:W3:Y:S01]  /*0250*/  SYNCS.EXCH.64 URZ, [UR8+0x8], UR4 ;  /* 0x00000804083f75b2 */ /* 0x0000e20008000100 */
[----:B------:R0:W4:Y:S01]  /*0260*/  SYNCS.EXCH.64 URZ, [UR8+0x20], UR6 ;  /* 0x00002006083f75b2 */ /* 0x0001220008000100 */
[----:B------:R0:W0:Y:S01]  /*0270*/  SYNCS.EXCH.64 URZ, [UR8+0x10], UR4 ;  /* 0x00001004083f75b2 */ /* 0x0000220008000100 */
[----:B------:R0:W0:Y:S01]  /*0280*/  SYNCS.EXCH.64 URZ, [UR8+0x28], UR6 ;  /* 0x00002806083f75b2 */ /* 0x0000220008000100 */
[----:B------:R-:W-:Y:S01]  /*0290*/  NOP ;  /* 0x0000000000007918 */ /* 0x000fe20000000000 */
.L_x_2:
[----:B------:R-:W-:Y:S01]  /*02a0*/  SHF.R.S32.HI R7, RZ, 0x1f, R94 ;  /* 0x0000001fff077819 */ /* 0x000fe2000001145e */
[----:B------:R-:W5:Y:S01]  /*02b0*/  SHFL.IDX PT, R0, R0, RZ, 0x1f ;  /* 0x00001fff00007589 */ /* 0x000f6200000e0000 */
[----:B0-----:R-:W0:Y:S01]  /*02c0*/  S2UR UR8, SR_CTAID.X ;  /* 0x00000000000879c3 */ /* 0x001e220000002500 */
[----:B------:R-:W-:Y:S02]  /*02d0*/  ELECT P0, URZ, PT ;  /* 0x00000000003f782f */ /* 0x000fe40003800000 */
[----:B------:R-:W-:Y:S01]  /*02e0*/  LEA.HI R7, R7, R94, RZ, 0x7 ;  /* 0x0000005e07077211 */ /* 0x000fe200078f38ff */
[----:B------:R-:W1:Y:S01]  /*02f0*/  S2R R4, SR_CTAID.Y ;  /* 0x0000000000047919 */ /* 0x000e620000002600 */
[----:B------:R-:W-:Y:S01]  /*0300*/  ULDC UR4, c[0x0][0x154] ;  /* 0x0000550000047ab9 */ /* 0x000fe20000000800 */
[----:B------:R-:W-:Y:S01]  /*0310*/  NOP ;  /* 0x0000000000007918 */ /* 0x000fe20000000000 */
[----:B------:R-:W-:Y:S01]  /*0320*/  LOP3.LUT R7, R7, 0xffffff80, RZ, 0xc0, !PT ;  /* 0xffffff8007077812 */ /* 0x000fe200078ec0ff */
[----:B------:R-:W-:Y:S01]  /*0330*/  NOP ;  /* 0x0000000000007918 */ /* 0x000fe20000000000 */
[----:B------:R-:W2:Y:S03]  /*0340*/  LDC R14, c[0x0][0x140] ;  /* 0x00005000ff0e7b82 */ /* 0x000ea60000000800 */
[----:B------:R-:W-:-:S05]  /*0350*/  IMAD.IADD R7, R94, 0x1, -R7 ;  /* 0x000000015e077824 */ /* 0x000fca00078e0a07 */
[----:B------:R-:W-:Y:S01]  /*0360*/  SHF.R.S32.HI R8, RZ, 0x1f, R7 ;  /* 0x0000001fff087819 */ /* 0x000fe20000011407 */
[----:B------:R-:W3:Y:S01]  /*0370*/  LDC R12, c[0x0][0x144] ;  /* 0x00005100ff0c7b82 */ /* 0x000ee20000000800 */
[----:B------:R-:W-:Y:S02]  /*0380*/  LOP3.LUT P2, RZ, R7, 0x7, RZ, 0xc0, !PT ;  /* 0x0000000707ff7812 */ /* 0x000fe4000784c0ff */
[----:B------:R-:W-:Y:S02]  /*0390*/  LEA.HI R8, R8, R7, RZ, 0x3 ;  /* 0x0000000708087211 */ /* 0x000fe400078f18ff */
[----:B-----5:R-:W-:Y:S02]  /*03a0*/  ISETP.NE.OR P0, PT, R0, RZ, !P0 ;  /* 0x000000ff0000720c */ /* 0x020fe40004705670 */
[--C-:B------:R-:W-:Y:S02]  /*03b0*/  SHF.R.S32.HI R0, RZ, 0x3, R8.reuse ;  /* 0x00000003ff007819 */ /* 0x100fe40000011408 */
[----:B------:R-:W-:-:S02]  /*03c0*/  SHF.R.S32.HI R9, RZ, 0x1f, R8 ;  /* 0x0000001fff097819 */ /* 0x000fc40000011408 */
[----:B------:R-:W-:Y:S02]  /*03d0*/  SHF.R.S32.HI R8, RZ, 0x1f, R5 ;  /* 0x0000001fff087819 */ /* 0x000fe40000011405 */
[----:B------:R-:W-:Y:S02]  /*03e0*/  LEA.HI R9, R9, R0, RZ, 0x2 ;  /* 0x0000000009097211 */ /* 0x000fe400078f10ff */
[----:B------:R-:W-:Y:S02]  /*03f0*/  LEA.HI R8, R8, R5, RZ, 0x2 ;  /* 0x0000000508087211 */ /* 0x000fe400078f10ff */
[----:B-1----:R-:W-:Y:S01]  /*0400*/  I2FP.F32.U32 R11, R4 ;  /* 0x00000004000b7245 */ /* 0x002fe20000201000 */
[----:B------:R-:W-:Y:S01]  /*0410*/  VOTEU.ALL UP0, P0 ;  /* 0x00000000003f7886 */ /* 0x000fe20000000000 */
[----:B------:R-:W-:Y:S01]  /*0420*/  LOP3.LUT R10, R8, 0x3ffffffc, RZ, 0xc0, !PT ;  /* 0x3ffffffc080a7812 */ /* 0x000fe200078ec0ff */
[----:B------:R-:W-:Y:S01]  /*0430*/  VOTEU.ALL UP1, P0 ;  /* 0x00000000003f7886 */ /* 0x000fe20000020000 */
[----:B------:R-:W-:Y:S01]  /*0440*/  LOP3.LUT R9, R9, 0xfffffffc, RZ, 0xc0, !PT ;  /* 0xfffffffc09097812 */ /* 0x000fe200078ec0ff */
[----:B------:R-:W-:Y:S01]  /*0450*/  FMUL R13, R11, UR4 ;  /* 0x000000040b0d7c20 */ /* 0x000fe20008400000 */
[----:B------:R-:W1:Y:S01]  /*0460*/  @!UP0 S2UR UR7, SR_CgaCtaId ;  /* 0x00000000000789c3 */ /* 0x000e620000008800 */
[----:B------:R-:W-:Y:S01]  /*0470*/  IMAD.IADD R11, R5, 0x1, -R10 ;  /* 0x00000001050b7824 */ /* 0x000fe200078e0a0a */
[----:B0-----:R-:W-:Y:S01]  /*0480*/  I2FP.F32.U32 R10, UR8 ;  /* 0x00000008000a7c45 */ /* 0x001fe20008201000 */
[----:B------:R-:W-:Y:S01]  /*0490*/  IMAD.IADD R8, R0, 0x1, -R9 ;  /* 0x0000000100087824 */ /* 0x000fe200078e0a09 */
[----:B------:R-:W-:Y:S01]  /*04a0*/  ULDC UR4, c[0x0][0x150] ;  /* 0x0000540000047ab9 */ /* 0x000fe20000000800 */
[----:B------:R-:W0:Y:S01]  /*04b0*/  F2I.U32.TRUNC.NTZ R13, R13 ;  /* 0x0000000d000d7305 */ /* 0x000e22000020f000 */
[----:B------:R-:W-:Y:S01]  /*04c0*/  SHF.R.S32.HI R0, RZ, 0x1f, R3 ;  /* 0x0000001fff007819 */ /* 0x000fe20000011403 */
[----:B------:R-:W-:Y:S01]  /*04d0*/  FMUL R10, R10, UR4 ;  /* 0x000000040a0a7c20 */ /* 0x000fe20008400000 */
[----:B------:R-:W5:Y:S01]  /*04e0*/  LDC R9, c[0x0][0x148] ;  /* 0x00005200ff097b82 */ /* 0x000f620000000800 */
[----:B------:R-:W-:Y:S01]  /*04f0*/  IMAD R8, R11, 0x4, R8 ;  /* 0x000000040b087824 */ /* 0x000fe200078e0208 */
[----:B------:R-:W-:Y:S01]  /*0500*/  LEA.HI R0, R0, R3, RZ, 0x2 ;  /* 0x0000000300007211 */ /* 0x000fe200078f10ff */
[----:B------:R-:W-:Y:S01]  /*0510*/  UMOV UR4, 0x20 ;  /* 0x0000002000047882 */ /* 0x000fe20000000000 */
[----:B------:R-:W-:Y:S01]  /*0520*/  @!UP0 UMOV UR6, 0x400 ;  /* 0x0000040000068882 */ /* 0x000fe20000000000 */
[----:B------:R-:W4:Y:S01]  /*0530*/  F2I.U32.TRUNC.NTZ R10, R10 ;  /* 0x0000000a000a7305 */ /* 0x000f22000020f000 */
[----:B------:R-:W-:Y:S01]  /*0540*/  LOP3.LUT R0, R0, 0xfffffffc, RZ, 0xc0, !PT ;  /* 0xfffffffc00007812 */ /* 0x000fe200078ec0ff */
[----:B------:R-:W-:Y:S01]  /*0550*/  IMAD.SHL.U32 R19, R8, 0x4, RZ ;  /* 0x0000000408137824 */ /* 0x000fe200078e00ff */
[----:B------:R-:W-:-:S04]  /*0560*/  @!UP0 UIADD3 UR4, -UR4, 0x100000, URZ ;  /* 0x0010000004048890 */ /* 0x000fc8000fffe13f */
[----:B------:R-:W-:Y:S02]  /*0570*/  @!UP0 USHF.L.U32 UR5, UR4, 0xb, URZ ;  /* 0x0000000b04058899 */ /* 0x000fe4000800063f */
[----:B------:R-:W-:Y:S01]  /*0580*/  @!UP0 USHF.L.U32 UR4, UR4, 0x1, URZ ;  /* 0x0000000104048899 */ /* 0x000fe2000800063f */
[----:B--2---:R-:W-:Y:S01]  /*0590*/  ISETP.EQ.U32.AND P3, PT, R14, 0x1, PT ;  /* 0x000000010e00780c */ /* 0x004fe20003f62070 */
[----:B------:R-:W-:Y:S01]  /*05a0*/  IMAD.IADD R3, R3, 0x1, -R0 ;  /* 0x0000000103037824 */ /* 0x000fe200078e0a00 */
[----:B------:R-:W-:Y:S01]  /*05b0*/  LOP3.LUT R19, R8, 0xc, R19, 0x78, !PT ;  /* 0x0000000c08137812 */ /* 0x000fe200078e7813 */
[----:B0-----:R-:W-:Y:S02]  /*05c0*/  IMAD.MOV R20, RZ, RZ, -R13 ;  /* 0x000000ffff147224 */ /* 0x001fe400078e0a0d */
[----:B------:R-:W-:Y:S01]  /*05d0*/  VIADD R8, R2, 0xffffffff ;  /* 0xffffffff02087836 */ /* 0x000fe20000000000 */
[----:B-1----:R-:W-:Y:S01]  /*05e0*/  @!UP0 ULEA UR6, UR7, UR6, 0x18 ;  /* 0x0000000607068291 */ /* 0x002fe2000f8ec03f */
[----:B------:R-:W-:Y:S01]  /*05f0*/  ISETP.NE.AND P1, PT, R3, 0x3, PT ;  /* 0x000000030300780c */ /* 0x000fe20003f25270 */
[----:B------:R-:W-:Y:S01]  /*0600*/  VOTEU.ALL UP0, P0 ;  /* 0x00000000003f7886 */ /* 0x000fe20000000000 */
[----:B------:R-:W-:Y:S01]  /*0610*/  ISETP.LT.U32.AND P0, PT, R19, 0x2, !P2 ;  /* 0x000000021300780c */ /* 0x000fe20005701070 */
[----:B----4-:R-:W-:Y:S01]  /*0620*/  IMAD.MOV R7, RZ, RZ, -R10 ;  /* 0x000000ffff077224 */ /* 0x010fe200078e0a0a */
[----:B------:R-:W-:-:S02]  /*0630*/  ISETP.EQ.OR P1, PT, R3, RZ, !P1 ;  /* 0x000000ff0300720c */ /* 0x000fc40004f22670 */
[----:B------:R-:W-:Y:S01]  /*0640*/  ISETP.GE.U32.AND P5, PT, R8, 0x2, PT ;  /* 0x000000020800780c */ /* 0x000fe20003fa6070 */
[----:B-----5:R-:W-:Y:S01]  /*0650*/  IMAD R0, R9, R20, R4 ;  /* 0x0000001409007224 */ /* 0x020fe200078e0204 */
[----:B------:R-:W-:Y:S01]  /*0660*/  ISETP.EQ.AND P1, PT, R2, RZ, P1 ;  /* 0x000000ff0200720c */ /* 0x000fe20000f22270 */
[----:B---3--:R-:W-:Y:S01]  /*0670*/  IMAD R7, R12, R7, UR8 ;  /* 0x000000080c077e24 */ /* 0x008fe2000f8e0207 */
[----:B------:R-:W-:Y:S01]  /*0680*/  ISETP.NE.AND P2, PT, R2, RZ, PT ;  /* 0x000000ff0200720c */ /* 0x000fe20003f45270 */
[----:B------:R-:W0:Y:S02]  /*0690*/  FENCE.VIEW.ASYNC.S ;  /* 0x00000000000073c6 */ /* 0x000e240000000000 */
[----:B0-----:R0:W1:Y:S01]  /*06a0*/  @!UP0 SYNCS.EXCH.64 URZ, [UR6+0x40], UR4 ;  /* 0x00004004063f85b2 */ /* 0x0010620008000100 */
[----:B------:R-:W-:Y:S02]  /*06b0*/  ISETP.NE.AND P4, PT, R0, R19, PT ;  /* 0x000000130000720c */ /* 0x000fe40003f85270 */
[----:B------:R-:W-:-:S02]  /*06c0*/  SEL R18, RZ, 0x1, !P1 ;  /* 0x00000001ff127807 */ /* 0x000fc40004800000 */
[----:B------:R-:W-:Y:S02]  /*06d0*/  ISETP.EQ.OR P4, PT, R7, RZ, !P4 ;  /* 0x000000ff0700720c */ /* 0x000fe40006782670 */
[----:B------:R-:W-:Y:S02]  /*06e0*/  LOP3.LUT R0, R94, 0x7f, RZ, 0xc0, !PT ;  /* 0x0000007f5e007812 */ /* 0x000fe400078ec0ff */
[----:B------:R-:W-:Y:S02]  /*06f0*/  PLOP3.LUT P0, PT, P0, P4, PT, 0x80, 0x0 ;  /* 0x000000000000781c */ /* 0x000fe40000709070 */
[----:B------:R-:W-:Y:S02]  /*0700*/  SEL R18, R18, 0x2, P5 ;  /* 0x0000000212127807 */ /* 0x000fe40002800000 */
[----:B------:R-:W-:Y:S01]  /*0710*/  P2R R102, PR, RZ, 0x1 ;  /* 0x00000001ff667803 */ /* 0x000fe20000000000 */
[----:B------:R0:W2:Y:S01]  /*0720*/  @!UP1 SYNCS.EXCH.64 URZ, [UR6+0x48], UR4 ;  /* 0x00004804063f95b2 */ /* 0x0000a20008000100 */
[----:B------:R-:W-:Y:S01]  /*0730*/  NOP ;  /* 0x0000000000007918 */ /* 0x000fe20000000000 */
[----:B------:R-:W-:Y:S06]  /*0740*/  @!P3 BRA `(.L_x_3) ;  /* 0x000000000008b947 */ /* 0x000fec0003800000 */
[----:B-12---:R-:W-:Y:S01]  /*0750*/  UCGABAR_ARV ;  /* 0x00000000000079c7 */ /* 0x006fe20008000000 */
[----:B------:R-:W-:Y:S05]  /*0760*/  BRA `(.L_x_4) ;  /* 0x0000000000047947 */ /* 0x000fea0003800000 */
.L_x_3:
[----:B-12---:R-:W-:Y:S01]  /*0770*/  NOP ;  /* 0x0000000000007918 */ /* 0x006fe20000000000 */
.L_x_4:
[----:B------:R-:W1:Y:S01]  /*0780*/  LDC R2, c[0x0][0x65c] ;  /* 0x00019700ff027b82 */ /* 0x000e620000000800 */
[----:B------:R-:W-:Y:S02]  /*0790*/  IMAD.U32 R10, RZ, RZ, UR8 ;  /* 0x00000008ff0a7e24 */ /* 0x000fe4000f8e00ff */
[----:B------:R-:W-:Y:S01]  /*07a0*/  IMAD.MOV.U32 R11, RZ, RZ, RZ ;  /* 0x000000ffff0b7224 */ /* 0x000fe200078e00ff */
[----:B-1----:R-:W-:-:S04]  /*07b0*/  ISETP.NE.AND P1, PT, R2, 0x1, PT ;  /* 0x000000010200780c */ /* 0x002fc80003f25270 */
[----:B------:R-:W-:-:S09]  /*07c0*/  P2R R5, PR, RZ, 0x2 ;  /* 0x00000002ff057803 */ /* 0x000fd20000000000 */
[----:B------:R-:W1:Y:S01]  /*07d0*/  @P1 LDC R17, c[0x0][0x10] ;  /* 0x00000400ff111b82 */ /* 0x000e620000000800 */
[----:B------:R-:W-:Y:S02]  /*07e0*/  @P1 IMAD.MOV.U32 R5, RZ, RZ, RZ ;  /* 0x000000ffff051224 */ /* 0x000fe400078e00ff */
[----:B------:R-:W-:-:S05]  /*07f0*/  @P1 IMAD.MOV.U32 R15, RZ, RZ, RZ ;  /* 0x000000ffff0f1224 */ /* 0x000fca00078e00ff */
[----:B------:R-:W2:Y:S01]  /*0800*/  @!P1 LDC R13, c[0x0][0xc] ;  /* 0x00000300ff0d9b82 */ /* 0x000ea20000000800 */
[----:B0-----:R-:W-:Y:S01]  /*0810*/  ULDC UR4, c[0x0][0xc] ;  /* 0x0000030000047ab9 */ /* 0x001fe20000000800 */
[----:B------:R-:W-:Y:S01]  /*0820*/  ULDC UR5, c[0x0][0x10] ;  /* 0x0000040000057ab9 */ /* 0x000fe20000000800 */
[----:B------:R-:W-:Y:S01]  /*0830*/  ULDC UR6, c[0x0][0x14] ;  /* 0x0000050000067ab9 */ /* 0x000fe20000000800 */
[----:B------:R-:W-:-:S04]  /*0840*/  UIMAD.WIDE.U32 UR4, UR4, UR5, URZ ;  /* 0x00000005040472a5 */ /* 0x000fc8000f8e003f */
[----:B------:R-:W-:Y:S02]  /*0850*/  UIMAD.WIDE.U32 UR38, UR4, UR6, URZ ;  /* 0x00000006042672a5 */ /* 0x000fe4000f8e003f */
[----:B------:R-:W-:-:S04]  /*0860*/  UIMAD UR41, UR5, UR6, URZ ;  /* 0x00000006052972a4 */ /* 0x000fc8000f8e023f */
[----:B------:R-:W-:Y:S01]  /*0870*/  UIADD3 UR41, UR39, UR41, URZ ;  /* 0x0000002927297290 */ /* 0x000fe2000fffe03f */
[----:B-1----:R-:W-:-:S04]  /*0880*/  @P1 IMAD.WIDE.U32 R16, R17, UR8, R4 ;  /* 0x0000000811101c25 */ /* 0x002fc8000f8e0004 */
[----:B------:R-:W-:Y:S02]  /*0890*/  @P1 IMAD.IADD R17, R17, 0x1, R15 ;  /* 0x0000000111111824 */ /* 0x000fe400078e020f */
[----:B--2---:R-:W-:-:S04]  /*08a0*/  @!P1 IMAD.WIDE.U32 R10, R4, R13, R10 ;  /* 0x0000000d040a9225 */ /* 0x004fc800078e000a */
[----:B------:R-:W-:Y:S02]  /*08b0*/  @!P1 IMAD.MOV.U32 R16, RZ, RZ, R10 ;  /* 0x000000ffff109224 */ /* 0x000fe400078e000a */
[----:B------:R-:W-:Y:S01]  /*08c0*/  @!P1 IMAD.MOV.U32 R17, RZ, RZ, R11 ;  /* 0x000000ffff119224 */ /* 0x000fe200078e000b */
[----:B------:R-:W-:Y:S06]  /*08d0*/  @!P3 BRA `(.L_x_5) ;  /* 0x00000000000cb947 */ /* 0x000fec0003800000 */
[----:B------:R-:W-:Y:S01]  /*08e0*/  UCGABAR_WAIT ;  /* 0x0000000000007dc7 */ /* 0x000fe20008000000 */
[----:B------:R-:W-:Y:S01]  /*08f0*/  CCTL.IVALL ;  /* 0x00000000ff00798f */ /* 0x000fe20002000000 */
[----:B------:R-:W-:Y:S05]  /*0900*/  BRA `(.L_x_6) ;  /* 0x0000000000047947 */ /* 0x000fea0003800000 */
.L_x_5:
[----:B------:R-:W-:Y:S06]  /*0910*/  BAR.SYNC.DEFER_BLOCKING 0x0 ;  /* 0x0000000000007b1d */ /* 0x000fec0000010000 */
.L_x_6:
[----:B------:R-:W-:Y:S05]  /*0920*/  @!P2 BRA `(.L_x_7) ;  /* 0x000000600064a947 */ /* 0x000fea0003800000 */
[----:B------:R-:W-:-:S13]  /*0930*/  ISETP.GT.U32.AND P0, PT, R8, 0x1, PT ;  /* 0x000000010800780c */ /* 0x000fda0003f04070 */
[----:B------:R-:W-:Y:S05]  /*0940*/  @P0 EXIT ;  /* 0x000000000000094d */ /* 0x000fea0003800000 */
[----:B------:R-:W-:Y:S01]  /*0950*/  ULDC.64 UR4, c[0x0][0x650] ;  /* 0x0001940000047ab9 */ /* 0x000fe20000000a00 */
[----:B------:R-:W-:Y:S01]  /*0960*/  PRMT R3, RZ, 0x7610, R3 ;  /* 0x00007610ff037816 */ /* 0x000fe20000000003 */
[----:B------:R-:W-:Y:S01]  /*0970*/  IMAD.MOV.U32 R101, RZ, RZ, -0x1 ;  /* 0xffffffffff657424 */ /* 0x000fe200078e00ff */
[----:B------:R-:W-:Y:S01]  /*0980*/  ISETP.GE.U32.AND P0, PT, R16, UR4, PT ;  /* 0x0000000410007c0c */ /* 0x000fe2000bf06070 */
[----:B------:R-:W-:Y:S02]  /*0990*/  IMAD.MOV.U32 R100, RZ, RZ, -0x1 ;  /* 0xffffffffff647424 */ /* 0x000fe400078e00ff */
[----:B------:R-:W-:Y:S01]  /*09a0*/  IMAD.MOV.U32 R99, RZ, RZ, -0x1 ;  /* 0xffffffffff637424 */ /* 0x000fe200078e00ff */
[----:B------:R-:W-:-:S13]  /*09b0*/  ISETP.GE.U32.AND.EX P0, PT, R17, UR5, PT, P0 ;  /* 0x0000000511007c0c */ /* 0x000fda000bf06100 */
[----:B------:R-:W-:Y:S05]  /*09c0*/  @P0 BRA `(.L_x_8) ;  /* 0x0000000400280947 */ /* 0x000fea0003800000 */
[----:B------:R-:W0:Y:S01]  /*09d0*/  LDC.64 R22, c[0x0][0x628] ;  /* 0x00018a00ff167b82 */ /* 0x000e220000000a00 */
[----:B------:R-:W-:Y:S02]  /*09e0*/  IMAD.MOV.U32 R10, RZ, RZ, R16 ;  /* 0x000000ffff0a7224 */ /* 0x000fe400078e0010 */
[----:B------:R-:W-:-:S05]  /*09f0*/  IMAD.MOV.U32 R11, RZ, RZ, R17 ;  /* 0x000000ffff0b7224 */ /* 0x000fca00078e0011 */
[----:B------:R-:W1:Y:S08]  /*0a00*/  LDC R8, c[0x0][0x630] ;  /* 0x00018c00ff087b82 */ /* 0x000e700000000800 */
[----:B------:R-:W2:Y:S01]  /*0a10*/  LDC.64 R24, c[0x0][0x620] ;  /* 0x00018800ff187b82 */ /* 0x000ea20000000a00 */
[----:B0-----:R-:W-:-:S04]  /*0a20*/  ISETP.NE.U32.AND P0, PT, R22, RZ, PT ;  /* 0x000000ff1600720c */ /* 0x001fc80003f05070 */
[----:B------:R-:W-:-:S13]  /*0a30*/  ISETP.NE.AND.EX P0, PT, R23, RZ, PT, P0 ;  /* 0x000000ff1700720c */ /* 0x000fda0003f05300 */
[----:B-12---:R-:W-:Y:S05]  /*0a40*/  @!P0 BRA `(.L_x_9) ;  /* 0x0000000000288947 */ /* 0x006fea0003800000 */
[----:B------:R-:W0:Y:S02]  /*0a50*/  LDC R3, c[0x0][0x634] ;  /* 0x00018d00ff037b82 */ /* 0x000e240000000800 */
[----:B0-----:R-:W-:-:S05]  /*0a60*/  IADD3 R3, P0, R16, R3, RZ ;  /* 0x0000000310037210 */ /* 0x001fca0007f1e0ff */
[----:B------:R-:W-:-:S04]  /*0a70*/  IMAD.X R21, RZ, RZ, R17, P0 ;  /* 0x000000ffff157224 */ /* 0x000fc800000e0611 */
[----:B------:R-:W-:-:S04]  /*0a80*/  IMAD.WIDE.U32 R10, R21, R22, RZ ;  /* 0x00000016150a7225 */ /* 0x000fc800078e00ff */
[----:B------:R-:W-:-:S04]  /*0a90*/  IMAD.WIDE.U32 R12, P0, R3, R23, R10 ;  /* 0x00000017030c7225 */ /* 0x000fc8000780000a */
[----:B------:R-:W-:-:S04]  /*0aa0*/  IMAD.WIDE.U32 R10, R3, R22, RZ ;  /* 0x00000016030a7225 */ /* 0x000fc800078e00ff */
[----:B------:R-:W-:Y:S01]  /*0ab0*/  IMAD.X R15, RZ, RZ, RZ, P0 ;  /* 0x000000ffff0f7224 */ /* 0x000fe200000e06ff */
[----:B------:R-:W-:Y:S01]  /*0ac0*/  IADD3 RZ, P0, R11, R12, RZ ;  /* 0x0000000c0bff7210 */ /* 0x000fe20007f1e0ff */
[----:B------:R-:W-:-:S04]  /*0ad0*/  IMAD.MOV.U32 R14, RZ, RZ, R13 ;  /* 0x000000ffff0e7224 */ /* 0x000fc800078e000d */
[----:B------:R-:W-:-:S08]  /*0ae0*/  IMAD.WIDE.U32.X R10, R21, R23, R14, P0 ;  /* 0x00000017150a7225 */ /* 0x000fd000000e040e */
.L_x_9:
[----:B------:R-:W0:Y:S01]  /*0af0*/  LDC.64 R28, c[0x0][0x640] ;  /* 0x00019000ff1c7b82 */ /* 0x000e220000000a00 */
[-CC-:B------:R-:W-:Y:S01]  /*0b00*/  SHF.R.U64 R99, R10, R8.reuse, R11.reuse ;  /* 0x000000080a637219 */ /* 0x180fe2000000120b */
[----:B------:R-:W-:Y:S01]  /*0b10*/  IMAD.MOV.U32 R23, RZ, RZ, 0x1 ;  /* 0x00000001ff177424 */ /* 0x000fe200078e00ff */
[----:B------:R-:W-:Y:S02]  /*0b20*/  SHF.R.U32.HI R3, RZ, R8, R11 ;  /* 0x00000008ff037219 */ /* 0x000fe4000001160b */
[----:B------:R-:W-:-:S03]  /*0b30*/  IADD3 R5, P0, RZ, -R99, RZ ;  /* 0x80000063ff057210 */ /* 0x000fc60007f1e0ff */
[----:B------:R-:W1:Y:S02]  /*0b40*/  LDC R12, c[0x0][0x618] ;  /* 0x00018600ff0c7b82 */ /* 0x000e640000000800 */
[----:B------:R-:W-:Y:S02]  /*0b50*/  IMAD.X R3, RZ, RZ, ~R3, P0 ;  /* 0x000000ffff037224 */ /* 0x000fe400000e0e03 */
[----:B------:R-:W-:-:S04]  /*0b60*/  IMAD.WIDE.U32 R10, R5, R24, R16 ;  /* 0x00000018050a7225 */ /* 0x000fc800078e0010 */
[----:B------:R-:W2:Y:S01]  /*0b70*/  LDC R22, c[0x0][0x608] ;  /* 0x00018200ff167b82 */ /* 0x000ea20000000800 */
[----:B------:R-:W-:Y:S02]  /*0b80*/  IMAD R8, R3, R24, RZ ;  /* 0x0000001803087224 */ /* 0x000fe400078e02ff */
[----:B------:R-:W-:Y:S02]  /*0b90*/  IMAD.MOV.U32 R3, RZ, RZ, -0x1 ;  /* 0xffffffffff037424 */ /* 0x000fe400078e00ff */
[----:B------:R-:W-:-:S03]  /*0ba0*/  IMAD R5, R5, R25, R8 ;  /* 0x0000001905057224 */ /* 0x000fc600078e0208 */
[----:B------:R-:W3:Y:S01]  /*0bb0*/  LDC R26, c[0x0][0x658] ;  /* 0x00019600ff1a7b82 */ /* 0x000ee20000000800 */
[----:B------:R-:W-:Y:S01]  /*0bc0*/  IMAD.IADD R5, R11, 0x1, R5 ;  /* 0x000000010b057824 */ /* 0x000fe200078e0205 */
[----:B0-----:R-:W-:-:S04]  /*0bd0*/  ISETP.NE.U32.AND P0, PT, R28, RZ, PT ;  /* 0x000000ff1c00720c */ /* 0x001fc80003f05070 */
[----:B------:R-:W-:Y:S02]  /*0be0*/  ISETP.NE.AND.EX P0, PT, R29, RZ, PT, P0 ;  /* 0x000000ff1d00720c */ /* 0x000fe40003f05300 */
[----:B------:R-:W0:Y:S01]  /*0bf0*/  LDC R24, c[0x0][0x600] ;  /* 0x00018000ff187b82 */ /* 0x000e220000000800 */
[-CC-:B-1----:R-:W-:Y:S02]  /*0c00*/  SHF.R.U64 R14, R10, R12.reuse, R5.reuse ;  /* 0x0000000c0a0e7219 */ /* 0x182fe40000001205 */
[----:B------:R-:W-:-:S05]  /*0c10*/  SHF.R.U32.HI R5, RZ, R12, R5 ;  /* 0x0000000cff057219 */ /* 0x000fca0000011605 */
[----:B------:R-:W1:Y:S01]  /*0c20*/  LDC R15, c[0x0][0x648] ;  /* 0x00019200ff0f7b82 */ /* 0x000e620000000800 */
[-CC-:B--2---:R-:W-:Y:S02]  /*0c30*/  SHF.R.U64 R27, R14, R22.reuse, R5.reuse ;  /* 0x000000160e1b7219 */ /* 0x184fe40000001205 */
[----:B------:R-:W-:Y:S01]  /*0c40*/  SHF.R.U32.HI R5, RZ, R22, R5 ;  /* 0x00000016ff057219 */ /* 0x000fe20000011605 */
[----:B------:R-:W-:-:S04]  /*0c50*/  IMAD R22, R9, R20, R4 ;  /* 0x0000001409167224 */ /* 0x000fc800078e0204 */
[----:B------:R-:W2:Y:S01]  /*0c60*/  LDC R21, c[0x0][0x638] ;  /* 0x00018e00ff157b82 */ /* 0x000ea20000000800 */
[-CC-:B---3--:R-:W-:Y:S02]  /*0c70*/  SHF.R.U64 R20, R27, R26.reuse, R5.reuse ;  /* 0x0000001a1b147219 */ /* 0x188fe40000001205 */
[-C--:B------:R-:W-:Y:S02]  /*0c80*/  SHF.L.U32 R3, R3, R26.reuse, RZ ;  /* 0x0000001a03037219 */ /* 0x080fe400000006ff */
[----:B------:R-:W-:Y:S01]  /*0c90*/  SHF.R.U32.HI R5, RZ, R26, R5 ;  /* 0x0000001aff057219 */ /* 0x000fe20000011605 */
[----:B------:R-:W-:Y:S01]  /*0ca0*/  IMAD.MOV.U32 R4, RZ, RZ, R20 ;  /* 0x000000ffff047224 */ /* 0x000fe200078e0014 */
[----:B------:R-:W-:Y:S01]  /*0cb0*/  LOP3.LUT R12, RZ, R3, RZ, 0x33, !PT ;  /* 0x00000003ff0c7212 */ /* 0x000fe200078e33ff */
[----:B------:R-:W3:Y:S01]  /*0cc0*/  LDC R25, c[0x0][0x610] ;  /* 0x00018400ff197b82 */ /* 0x000ee20000000800 */
[----:B------:R-:W-:Y:S05]  /*0cd0*/  @!P0 BRA `(.L_x_10) ;  /* 0x0000000000288947 */ /* 0x000fea0003800000 */
[----:B------:R-:W4:Y:S02]  /*0ce0*/  LDC R3, c[0x0][0x64c] ;  /* 0x00019300ff037b82 */ /* 0x000f240000000800 */
[----:B----4-:R-:W-:-:S05]  /*0cf0*/  IADD3 R3, P0, R20, R3, RZ ;  /* 0x0000000314037210 */ /* 0x010fca0007f1e0ff */
        /* <DEDUP_REMOVED lines=8> */
.L_x_10:
[----:B-1----:R-:W-:Y:S01]  /*0d80*/  SHF.R.U64 R4, R4, R15, R5 ;  /* 0x0000000f04047219 */ /* 0x002fe20000001205 */
[----:B0-----:R-:W-:Y:S01]  /*0d90*/  VIADD R5, R24, 0xffffffff ;  /* 0xffffffff18057836 */ /* 0x001fe20000000000 */
[----:B------:R-:W-:Y:S02]  /*0da0*/  SHF.L.U32 R3, R23, R26, RZ ;  /* 0x0000001a17037219 */ /* 0x000fe400000006ff */
[----:B------:R-:W-:Y:S01]  /*0db0*/  LOP3.LUT R12, R27, R12, RZ, 0xc0, !PT ;  /* 0x0000000c1b0c7212 */ /* 0x000fe200078ec0ff */
[----:B------:R-:W-:Y:S01]  /*0dc0*/  IMAD.MOV R8, RZ, RZ, -R4 ;  /* 0x000000ffff087224 */ /* 0x000fe200078e0a04 */
[----:B------:R-:W-:-:S03]  /*0dd0*/  SEL R7, R7, R22, !P1 ;  /* 0x0000001607077207 */ /* 0x000fc60004800000 */
[----:B------:R-:W-:Y:S01]  /*0de0*/  IMAD R12, R3, R4, R12 ;  /* 0x00000004030c7224 */ /* 0x000fe200078e020c */
[----:B------:R-:W-:Y:S01]  /*0df0*/  LOP3.LUT R4, R14, R5, RZ, 0xc0, !PT ;  /* 0x000000050e047212 */ /* 0x000fe200078ec0ff */
[----:B--2---:R-:W-:Y:S02]  /*0e00*/  IMAD R3, R8, R21, R20 ;  /* 0x0000001508037224 */ /* 0x004fe400078e0214 */
[----:B---3--:R-:W-:Y:S02]  /*0e10*/  IMAD R7, R12, R25, R7 ;  /* 0x000000190c077224 */ /* 0x008fe400078e0207 */
[----:B------:R-:W-:Y:S02]  /*0e20*/  IMAD.MOV.U32 R5, RZ, RZ, 0x1 ;  /* 0x00000001ff057424 */ /* 0x000fe400078e00ff */
[----:B------:R-:W-:-:S03]  /*0e30*/  IMAD R4, R3, R24, R4 ;  /* 0x0000001803047224 */ /* 0x000fc600078e0204 */
[----:B------:R-:W-:Y:S02]  /*0e40*/  PRMT R3, R5, 0x7610, R3 ;  /* 0x0000761005037816 */ /* 0x000fe40000000003 */
[----:B------:R-:W-:Y:S02]  /*0e50*/  SEL R100, R4, R7, !P1 ;  /* 0x0000000704647207 */ /* 0x000fe40004800000 */
[----:B------:R-:W-:-:S07]  /*0e60*/  SEL R101, R7, R4, !P1 ;  /* 0x0000000407657207 */ /* 0x000fce0004800000 */
.L_x_8:
[----:B------:R-:W-:-:S08]  /*0e70*/  NOP ;  /* 0x0000000000007918 */ /* 0x000fd00000000000 */
[----:B------:R-:W0:Y:S02]  /*0e80*/  USETMAXREG.TRY_ALLOC.CTAPOOL UP0, 0xe8 ;  /* 0x000000e8000079c8 */ /* 0x000e240008000600 */
[----:B0-----:R-:W-:-:S13]  /*0e90*/  PLOP3.LUT P0, PT, PT, PT, UP0, 0x80, 0x0 ;  /* 0x000000000000781c */ /* 0x001fda0003f0f008 */
[----:B------:R-:W-:Y:S05]  /*0ea0*/  @!P0 BRA `(.L_x_8) ;  /* 0xfffffffc00f08947 */ /* 0x000fea000383ffff */
[----:B------:R-:W-:Y:S01]  /*0eb0*/  ULDC.64 UR4, c[0x0][0x598] ;  /* 0x0001660000047ab9 */ /* 0x000fe20000000a00 */
[----:B------:R-:W-:Y:S01]  /*0ec0*/  ULDC.64 UR36, c[0x0][0x208] ;  /* 0x0000820000247ab9 */ /* 0x000fe20000000a00 */
[----:B------:R-:W-:-:S04]  /*0ed0*/  ISETP.NE.U32.AND P0, PT, RZ, UR4, PT ;  /* 0x00000004ff007c0c */ /* 0x000fc8000bf05070 */
[----:B------:R-:W-:-:S13]  /*0ee0*/  ISETP.NE.AND.EX P0, PT, RZ, UR5, PT, P0 ;  /* 0x00000005ff007c0c */ /* 0x000fda000bf05300 */
[----:B------:R-:W-:Y:S05]  /*0ef0*/  @!P0 BRA `(.L_x_11) ;  /* 0x00000000001c8947 */ /* 0x000fea0003800000 */
[----:B------:R-:W0:Y:S02]  /*0f00*/  LDC.64 R4, c[0x0][0x598] ;  /* 0x00016600ff047b82 */ /* 0x000e240000000a00 */
[----:B0-----:R-:W2:Y:S02]  /*0f10*/  LDG.E.64 R4, desc[UR36][R4.64] ;  /* 0x0000002404047981 */ /* 0x001ea4000c1e1b00 */
[----:B--2---:R-:W-:-:S04]  /*0f20*/  ISETP.NE.U32.AND P0, PT, R4, RZ, PT ;  /* 0x000000ff0400720c */ /* 0x004fc80003f05070 */
[----:B------:R-:W-:-:S13]  /*0f30*/  ISETP.NE.AND.EX P0, PT, R5, RZ, PT, P0 ;  /* 0x000000ff0500720c */ /* 0x000fda0003f05300 */
[----:B------:R-:W-:Y:S05]  /*0f40*/  @!P0 BRA `(.L_x_11) ;  /* 0x0000000000088947 */ /* 0x000fea0003800000 */
[----:B------:R0:W5:Y:S01]  /*0f50*/  LD.E R88, desc[UR36][R4.64] ;  /* 0x0000002404587980 */ /* 0x000162000c101900 */
[----:B------:R-:W-:Y:S05]  /*0f60*/  BRA `(.L_x_12) ;  /* 0x0000000000247947 */ /* 0x000fea0003800000 */
.L_x_11:
[----:B------:R-:W-:Y:S02]  /*0f70*/  ULDC.64 UR4, c[0x0][0x588] ;  /* 0x0001620000047ab9 */ /* 0x000fe40000000a00 */
[----:B------:R-:W-:-:S04]  /*0f80*/  ISETP.NE.U32.AND P0, PT, RZ, UR4, PT ;  /* 0x00000004ff007c0c */ /* 0x000fc8000bf05070 */
[----:B------:R-:W-:-:S13]  /*0f90*/  ISETP.NE.AND.EX P0, PT, RZ, UR5, PT, P0 ;  /* 0x00000005ff007c0c */ /* 0x000fda000bf05300 */
[----:B------:R-:W-:Y:S05]  /*0fa0*/  @!P0 BRA `(.L_x_13) ;  /* 0x00000000000c8947 */ /* 0x000fea0003800000 */
[----:B------:R-:W0:Y:S02]  /*0fb0*/  LDC.64 R88, c[0x0][0x588] ;  /* 0x00016200ff587b82 */ /* 0x000e240000000a00 */
[----:B0-----:R1:W5:Y:S01]  /*0fc0*/  LDG.E R88, desc[UR36][R88.64] ;  /* 0x0000002458587981 */ /* 0x001362000c1e1900 */
[----:B------:R-:W-:Y:S05]  /*0fd0*/  BRA `(.L_x_12) ;  /* 0x0000000000087947 */ /* 0x000fea0003800000 */
.L_x_13:
[----:B------:R-:W-:Y:S02]  /*0fe0*/  ULDC UR4, c[0x0][0x580] ;  /* 0x0001600000047ab9 */ /* 0x000fe40000000800 */
[----:B------:R-:W-:-:S07]  /*0ff0*/  IMAD.U32 R88, RZ, RZ, UR4 ;  /* 0x00000004ff587e24 */ /* 0x000fce000f8e00ff */
.L_x_12:
[----:B------:R-:W-:Y:S02]  /*1000*/  ULDC.64 UR4, c[0x0][0x5a0] ;  /* 0x0001680000047ab9 */ /* 0x000fe40000000a00 */
[----:B------:R-:W-:-:S04]  /*1010*/  ISETP.NE.U32.AND P0, PT, RZ, UR4, PT ;  /* 0x00000004ff007c0c */ /* 0x000fc8000bf05070 */
[----:B------:R-:W-:-:S13]  /*1020*/  ISETP.NE.AND.EX P0, PT, RZ, UR5, PT, P0 ;  /* 0x00000005ff007c0c */ /* 0x000fda000bf05300 */
[----:B------:R-:W-:Y:S05]  /*1030*/  @!P0 BRA `(.L_x_14) ;  /* 0x00000000001c8947 */ /* 0x000fea0003800000 */
[----:B0-----:R-:W0:Y:S02]  /*1040*/  LDC.64 R4, c[0x0][0x5a0] ;  /* 0x00016800ff047b82 */ /* 0x001e240000000a00 */
[----:B0-----:R-:W2:Y:S02]  /*1050*/  LDG.E.64 R4, desc[UR36][R4.64] ;  /* 0x0000002404047981 */ /* 0x001ea4000c1e1b00 */
[----:B--2---:R-:W-:-:S04]  /*1060*/  ISETP.NE.U32.AND P0, PT, R4, RZ, PT ;  /* 0x000000ff0400720c */ /* 0x004fc80003f05070 */
[----:B------:R-:W-:-:S13]  /*1070*/  ISETP.NE.AND.EX P0, PT, R5, RZ, PT, P0 ;  /* 0x000000ff0500720c */ /* 0x000fda0003f05300 */
[----:B------:R-:W-:Y:S05]  /*1080*/  @!P0 BRA `(.L_x_14) ;  /* 0x0000000000088947 */ /* 0x000fea0003800000 */
[----:B-1----:R0:W5:Y:S01]  /*1090*/  LD.E R89, desc[UR36][R4.64] ;  /* 0x0000002404597980 */ /* 0x002162000c101900 */
[----:B------:R-:W-:Y:S05]  /*10a0*/  BRA `(.L_x_15) ;  /* 0x0000000000247947 */ /* 0x000fea0003800000 */
.L_x_14:
[----:B------:R-:W-:Y:S02]  /*10b0*/  ULDC.64 UR4, c[0x0][0x590] ;  /* 0x0001640000047ab9 */ /* 0x000fe40000000a00 */
[----:B------:R-:W-:-:S04]  /*10c0*/  ISETP.NE.U32.AND P0, PT, RZ, UR4, PT ;  /* 0x00000004ff007c0c */ /* 0x000fc8000bf05070 */
[----:B------:R-:W-:-:S13]  /*10d0*/  ISETP.NE.AND.EX P0, PT, RZ, UR5, PT, P0 ;  /* 0x00000005ff007c0c */ /* 0x000fda000bf05300 */
[----:B------:R-:W-:Y:S05]  /*10e0*/  @!P0 BRA `(.L_x_16) ;  /* 0x00000000000c8947 */ /* 0x000fea0003800000 */
[----:B0-----:R-:W1:Y:S02]  /*10f0*/  LDC.64 R4, c[0x0][0x590] ;  /* 0x00016400ff047b82 */ /* 0x001e640000000a00 */
[----:B-1----:R1:W5:Y:S01]  /*1100*/  LDG.E R89, desc[UR36][R4.64] ;  /* 0x0000002404597981 */ /* 0x002362000c1e1900 */
[----:B------:R-:W-:Y:S05]  /*1110*/  BRA `(.L_x_15) ;  /* 0x0000000000087947 */ /* 0x000fea0003800000 */
.L_x_16:
[----:B------:R-:W-:Y:S02]  /*1120*/  ULDC UR4, c[0x0][0x584] ;  /* 0x0001610000047ab9 */ /* 0x000fe40000000800 */
[----:B-1----:R-:W-:-:S07]  /*1130*/  IMAD.U32 R89, RZ, RZ, UR4 ;  /* 0x00000004ff597e24 */ /* 0x002fce000f8e00ff */
.L_x_15:
[----:B------:R-:W-:-:S13]  /*1140*/  LOP3.LUT P0, RZ, R3, 0xff, RZ, 0xc0, !PT ;  /* 0x000000ff03ff7812 */ /* 0x000fda000780c0ff */
[----:B------:R-:W-:Y:S05]  /*1150*/  @!P0 EXIT ;  /* 0x000000000000894d */ /* 0x000fea0003800000 */
[----:B------:R-:W2:Y:S01]  /*1160*/  LDC R92, c[0x0][0x658] ;  /* 0x00019600ff5c7b82 */ /* 0x000ea20000000800 */
[----:B------:R-:W-:Y:S01]  /*1170*/  ULDC.64 UR6, c[0x0][0x288] ;  /* 0x0000a20000067ab9 */ /* 0x000fe20000000a00 */
[----:B------:R-:W-:Y:S01]  /*1180*/  LOP3.LUT R6, R6, 0x1, RZ, 0xc0, !PT ;  /* 0x0000000106067812 */ /* 0x000fe200078ec0ff */
[----:B------:R-:W-:Y:S01]  /*1190*/  UIADD3 UR4, UR7, 0x3f, URZ ;  /* 0x0000003f07047890 */ /* 0x000fe2000fffe03f */
[----:B------:R-:W-:Y:S01]  /*11a0*/  SHF.R.U32.HI R3, RZ, 0x2, R94 ;  /* 0x00000002ff037819 */ /* 0x000fe2000001165e */
[----:B01----:R-:W-:Y:S01]  /*11b0*/  IMAD.MOV.U32 R5, RZ, RZ, -0x1 ;  /* 0xffffffffff057424 */ /* 0x003fe200078e00ff */
[----:B------:R-:W-:Y:S01]  /*11c0*/  SHF.R.U32.HI R0, RZ, 0x1, R0 ;  /* 0x00000001ff007819 */ /* 0x000fe20000011600 */
[----:B------:R-:W-:Y:S01]  /*11d0*/  USHF.R.S32.HI UR5, URZ, 0x1f, UR4 ;  /* 0x0000001f3f057899 */ /* 0x000fe20008011404 */
[----:B------:R-:W0:Y:S01]  /*11e0*/  LDC.64 R90, c[0x0][0x5c8] ;  /* 0x00017200ff5a7b82 */ /* 0x000e220000000a00 */
[----:B------:R-:W-:Y:S01]  /*11f0*/  IMAD.SHL.U32 R22, R6, 0x40, RZ ;  /* 0x0000004006167824 */ /* 0x000fe200078e00ff */
[----:B------:R-:W-:Y:S01]  /*1200*/  LOP3.LUT R3, R3, 0x7, RZ, 0xc0, !PT ;  /* 0x0000000703037812 */ /* 0x000fe200078ec0ff */
[----:B------:R-:W-:Y:S01]  /*1210*/  ULEA.HI UR5, UR5, UR4, URZ, 0x6 ;  /* 0x0000000405057291 */ /* 0x000fe2000f8f303f */
[----:B------:R-:W-:Y:S01]  /*1220*/  LOP3.LUT R0, R0, 0x30, RZ, 0xc0, !PT ;  /* 0x0000003000007812 */ /* 0x000fe200078ec0ff */
[----:B------:R-:W-:Y:S01]  /*1230*/  IMAD.MOV.U32 R7, RZ, RZ, 0x1 ;  /* 0x00000001ff077424 */ /* 0x000fe200078e00ff */
[--C-:B------:R-:W-:Y:S01]  /*1240*/  LOP3.LUT R22, R22, 0x40, R3.reuse, 0xe2, !PT ;  /* 0x0000004016167812 */ /* 0x100fe200078ee203 */
[----:B------:R-:W-:Y:S01]  /*1250*/  USHF.R.S32.HI UR43, URZ, 0x6, UR5 ;  /* 0x000000063f2b7899 */ /* 0x000fe20008011405 */
[----:B------:R-:W1:Y:S01]  /*1260*/  LDC R96, c[0x0][0x600] ;  /* 0x00018000ff607b82 */ /* 0x000e620000000800 */
[----:B------:R-:W-:Y:S01]  /*1270*/  IADD3 R3, RZ, -R0, -R3 ;  /* 0x80000000ff037210 */ /* 0x000fe20007ffe803 */
[----:B------:R-:W-:Y:S01]  /*1280*/  IMAD.U32 R4, RZ, RZ, UR6 ;  /* 0x00000006ff047e24 */ /* 0x000fe2000f8e00ff */
[C---:B------:R-:W-:Y:S01]  /*1290*/  LOP3.LUT R93, R94.reuse, 0x3, RZ, 0xc0, !PT ;  /* 0x000000035e5d7812 */ /* 0x040fe200078ec0ff */
[----:B------:R-:W-:Y:S01]  /*12a0*/  UISETP.LT.AND UP0, UPT, UR43, 0x1, UPT ;  /* 0x000000012b00788c */ /* 0x000fe2000bf01270 */
[----:B------:R-:W-:Y:S01]  /*12b0*/  LOP3.LUT R95, R94, 0x80, RZ, 0xc0, !PT ;  /* 0x000000805e5f7812 */ /* 0x000fe200078ec0ff */
[----:B------:R-:W-:Y:S01]  /*12c0*/  IMAD R3, R6, -0x40, R3 ;  /* 0xffffffc006037824 */ /* 0x000fe200078e0203 */
[----:B------:R-:W-:Y:S01]  /*12d0*/  ULDC UR4, c[0x0][0x284] ;  /* 0x0000a10000047ab9 */ /* 0x000fe20000000800 */
[----:B--2---:R-:W-:Y:S01]  /*12e0*/  SHF.L.U32 R5, R5, R92, RZ ;  /* 0x0000005c05057219 */ /* 0x004fe200000006ff */
[----:B------:R-:W-:Y:S01]  /*12f0*/  USEL UR44, UR43, 0x1, UP0 ;  /* 0x000000012b2c7887 */ /* 0x000fe20008000000 */
[----:B------:R-:W-:Y:S01]  /*1300*/  IMAD R93, R93, -0x2, R4 ;  /* 0xfffffffe5d5d7824 */ /* 0x000fe200078e0204 */
[----:B------:R-:W-:Y:S01]  /*1310*/  LOP3.LUT R22, R22, R0, RZ, 0xfc, !PT ;  /* 0x0000000016167212 */ /* 0x000fe200078efcff */
[----:B------:R-:W-:Y:S01]  /*1320*/  IMAD.SHL.U32 R94, R94, 0x2, RZ ;  /* 0x000000025e5e7824 */ /* 0x000fe200078e00ff */
[----:B------:R-:W-:Y:S01]  /*1330*/  SHF.L.U32 R92, R7, R92, RZ ;  /* 0x0000005c075c7219 */ /* 0x000fe200000006ff */
[----:B------:R-:W-:Y:S01]  /*1340*/  VIADD R98, R3, UR4 ;  /* 0x0000000403627c36 */ /* 0x000fe20008000000 */
[----:B------:R-:W-:Y:S01]  /*1350*/  LOP3.LUT R103, R18, 0x1, RZ, 0xfc, !PT ;  /* 0x0000000112677812 */ /* 0x000fe200078efcff */
[----:B------:R-:W-:Y:S01]  /*1360*/  IMAD.MOV.U32 R23, RZ, RZ, RZ ;  /* 0x000000ffff177224 */ /* 0x000fe200078e00ff */
[C---:B0-----:R-:W-:Y:S01]  /*1370*/  SHF.L.U64.HI R91, R90.reuse, 0x3, R91 ;  /* 0x000000035a5b7819 */ /* 0x041fe2000001025b */
[----:B------:R-:W-:Y:S01]  /*1380*/  IMAD.SHL.U32 R90, R90, 0x8, RZ ;  /* 0x000000085a5a7824 */ /* 0x000fe200078e00ff */
[----:B------:R-:W-:Y:S01]  /*1390*/  SHF.R.U32.HI R95, RZ, 0x7, R95 ;  /* 0x00000007ff5f7819 */ /* 0x000fe2000001165f */
[----:B------:R-:W-:Y:S01]  /*13a0*/  UIADD3 UR44, UR43, -UR44, URZ ;  /* 0x8000002c2b2c7290 */ /* 0x000fe2000fffe03f */
[----:B------:R-:W-:Y:S01]  /*13b0*/  LOP3.LUT R97, RZ, R5, RZ, 0x33, !PT ;  /* 0x00000005ff617212 */ /* 0x000fe200078e33ff */
[----:B------:R-:W-:Y:S01]  /*13c0*/  UMOV UR40, URZ ;  /* 0x0000003f00287c82 */ /* 0x000fe20008000000 */
[----:B------:R-:W-:Y:S01]  /*13d0*/  UMOV UR42, URZ ;  /* 0x0000003f002a7c82 */ /* 0x000fe20008000000 */
[----:B-1----:R-:W-:-:S08]  /*13e0*/  VIADD R96, R96, 0xffffffff ;  /* 0xffffffff60607836 */ /* 0x002fd00000000000 */
.L_x_162:
[----:B0-----:R-:W0:Y:S01]  /*13f0*/  SHFL.IDX PT, R0, R95, RZ, 0x1f ;  /* 0x00001fff5f007589 */ /* 0x001e2200000e0000 */
[----:B-1----:R-:W1:Y:S01]  /*1400*/  S2UR UR7, SR_CgaCtaId ;  /* 0x00000000000779c3 */ /* 0x002e620000008800 */
[----:B------:R-:W-:Y:S01]  /*1410*/  UMOV UR6, 0x400 ;  /* 0x0000040000067882 */ /* 0x000fe20000000000 */
[----:B0-----:R-:W-:Y:S01]  /*1420*/  R2UR UR4, R0 ;  /* 0x00000000000472ca */ /* 0x001fe200000e0000 */
[----:B-1----:R-:W-:-:S12]  /*1430*/  ULEA UR6, UR7, UR6, 0x18 ;  /* 0x0000000607067291 */ /* 0x002fd8000f8ec03f */
[----:B------:R-:W-:-:S04]  /*1440*/  ULEA.HI UR5, UR4, UR4, URZ, 0x1 ;  /* 0x0000000404057291 */ /* 0x000fc8000f8f083f */
[----:B------:R-:W-:-:S04]  /*1450*/  ULOP3.LUT UR5, UR5, 0x7fffe, URZ, 0xc0, !UPT ;  /* 0x0007fffe05057892 */ /* 0x000fc8000f8ec03f */
[----:B------:R-:W-:-:S03]  /*1460*/  UIADD3 UR5, UR4, -UR5, URZ ;  /* 0x8000000504057290 */ /* 0x000fc6000fffe03f */
[----:B------:R-:W-:Y:S01]  /*1470*/  ULDC UR4, c[0x0][0x28c] ;  /* 0x0000a30000047ab9 */ /* 0x000fe20000000800 */
[----:B------:R-:W-:Y:S01]  /*1480*/  ULEA UR5, UR5, UR6, 0xd ;  /* 0x0000000605057291 */ /* 0x000fe2000f8e683f */
[----:B------:R-:W-:-:S03]  /*1490*/  ISETP.LT.AND P0, PT, RZ, UR4, PT ;  /* 0x00000004ff007c0c */ /* 0x000fc6000bf01270 */
[----:B------:R-:W-:-:S04]  /*14a0*/  UIADD3 UR5, UR5, 0x100, URZ ;  /* 0x0000010005057890 */ /* 0x000fc8000fffe03f */
[----:B------:R-:W-:-:S04]  /*14b0*/  USHF.R.U32.HI UR5, URZ, 0x4, UR5 ;  /* 0x000000043f057899 */ /* 0x000fc80008011605 */
[----:B------:R-:W-:-:S04]  /*14c0*/  ULOP3.LUT UR5, UR5, 0x3fff, URZ, 0xc0, !UPT ;  /* 0x00003fff05057892 */ /* 0x000fc8000f8ec03f */
[----:B------:R-:W-:Y:S01]  /*14d0*/  ULOP3.LUT UR45, UR5, 0x10000, URZ, 0xfc, !UPT ;  /* 0x00010000052d7892 */ /* 0x000fe2000f8efc3f */
[----:B---345:R-:W-:Y:S11]  /*14e0*/  @P0 BRA `(.L_x_17) ;  /* 0x0000000000400947 */ /* 0x038ff60003800000 */
[----:B------:R-:W-:Y:S01]  /*14f0*/  MOV R0, 0x0 ;  /* 0x0000000000007802 */ /* 0x000fe20000000f00 */
[----:B------:R-:W-:Y:S01]  /*1500*/  ULDC.64 UR4, c[0x4][0x68] ;  /* 0x01001a0000047ab9 */ /* 0x000fe20000000a00 */
[----:B------:R-:W-:Y:S01]  /*1510*/  ULDC.64 UR6, c[0x4][0x8] ;  /* 0x0100020000067ab9 */ /* 0x000fe20000000a00 */
[----:B------:R-:W-:Y:S01]  /*1520*/  IMAD.U32 R4, RZ, RZ, UR4 ;  /* 0x00000004ff047e24 */ /* 0x000fe2000f8e00ff */
[----:B------:R0:W1:Y:S01]  /*1530*/  LDC.64 R14, c[0x4][R0] ;  /* 0x01000000000e7b82 */ /* 0x0000620000000a00 */
[----:B------:R-:W-:Y:S01]  /*1540*/  IMAD.U32 R5, RZ, RZ, UR5 ;  /* 0x00000005ff057e24 */ /* 0x000fe2000f8e00ff */
[----:B------:R-:W-:Y:S01]  /*1550*/  ULDC.64 UR4, c[0x4][0x70] ;  /* 0x01001c0000047ab9 */ /* 0x000fe20000000a00 */
[----:B------:R-:W-:Y:S02]  /*1560*/  IMAD.U32 R10, RZ, RZ, UR6 ;  /* 0x00000006ff0a7e24 */ /* 0x000fe4000f8e00ff */
[----:B------:R-:W-:Y:S02]  /*1570*/  IMAD.U32 R6, RZ, RZ, UR4 ;  /* 0x00000004ff067e24 */ /* 0x000fe4000f8e00ff */
[----:B------:R-:W-:-:S02]  /*1580*/  IMAD.U32 R7, RZ, RZ, UR5 ;  /* 0x00000005ff077e24 */ /* 0x000fc4000f8e00ff */
[----:B------:R-:W-:Y:S02]  /*1590*/  IMAD.U32 R11, RZ, RZ, UR7 ;  /* 0x00000007ff0b7e24 */ /* 0x000fe4000f8e00ff */
[----:B------:R-:W-:Y:S02]  /*15a0*/  IMAD.MOV.U32 R8, RZ, RZ, 0x1e1 ;  /* 0x000001e1ff087424 */ /* 0x000fe400078e00ff */
[----:B------:R-:W-:Y:S02]  /*15b0*/  IMAD.MOV.U32 R12, RZ, RZ, 0x1 ;  /* 0x00000001ff0c7424 */ /* 0x000fe400078e00ff */
[----:B0-----:R-:W-:-:S07]  /*15c0*/  IMAD.MOV.U32 R13, RZ, RZ, RZ ;  /* 0x000000ffff0d7224 */ /* 0x001fce00078e00ff */
[----:B------:R-:W-:-:S07]  /*15d0*/  LEPC R20, `(.L_x_17) ;  /* 0x000000001014794e */ /* 0x000fce0000000000 */
[----:B-1---5:R-:W-:Y:S05]  /*15e0*/  CALL.ABS.NOINC R14 ;  /* 0x000000000e007343 */ /* 0x022fea0003c00000 */
.L_x_17:
[----:B------:R-:W-:-:S13]  /*15f0*/  ISETP.NE.AND P0, PT, R103, 0x3, PT ;  /* 0x000000036700780c */ /* 0x000fda0003f05270 */
[----:B------:R-:W-:Y:S05]  /*1600*/  @!P0 BRA `(.L_x_18) ;  /* 0x0000000000048947 */ /* 0x000fea0003800000 */
[----:B------:R-:W-:Y:S01]  /*1610*/  BPT.TRAP 0x1 ;  /* 0x000000040000795c */ /* 0x000fe20000300000 */
.L_x_18:
[----:B------:R-:W0:Y:S01]  /*1620*/  S2UR UR5, SR_CgaCtaId ;  /* 0x00000000000579c3 */ /* 0x000e220000008800 */
[----:B------:R-:W-:Y:S01]  /*1630*/  UMOV UR4, 0x400 ;  /* 0x0000040000047882 */ /* 0x000fe20000000000 */
[----:B------:R-:W-:Y:S02]  /*1640*/  IMAD.U32 R0, RZ, RZ, UR40 ;  /* 0x00000028ff007e24 */ /* 0x000fe4000f8e00ff */
[----:B------:R-:W-:-:S03]  /*1650*/  IMAD.U32 R3, RZ, RZ, UR42 ;  /* 0x0000002aff037e24 */ /* 0x000fc6000f8e00ff */
[----:B------:R-:W-:Y:S01]  /*1660*/  SHF.L.U32 R0, R0, 0x1f, RZ ;  /* 0x0000001f00007819 */ /* 0x000fe200000006ff */
[----:B0-----:R-:W-:-:S06]  /*1670*/  ULEA UR4, UR5, UR4, 0x18 ;  /* 0x0000000405047291 */ /* 0x001fcc000f8ec03f */
[----:B------:R-:W-:-:S04]  /*1680*/  IMAD.U32 R6, RZ, RZ, UR4 ;  /* 0x00000004ff067e24 */ /* 0x000fc8000f8e00ff */
[----:B------:R-:W-:-:S04]  /*1690*/  IMAD R3, R3, 0x8, R6 ;  /* 0x0000000803037824 */ /* 0x000fc800078e0206 */
[----:B------:R0:W1:Y:S01]  /*16a0*/  SYNCS.PHASECHK.TRANS64.TRYWAIT P1, [R3+URZ], R0 ;  /* 0x00000000030075a7 */ /* 0x000062000802017f */
[----:B------:R-:W-:Y:S05]  /*16b0*/  @!P0 BRA `(.L_x_19) ;  /* 0x0000000000048947 */ /* 0x000fea0003800000 */
[----:B------:R-:W-:Y:S01]  /*16c0*/  BPT.TRAP 0x1 ;  /* 0x000000040000795c */ /* 0x000fe20000300000 */
.L_x_19:
[----:B------:R-:W-:-:S05]  /*16d0*/  IMAD.U32 R4, RZ, RZ, UR44 ;  /* 0x0000002cff047e24 */ /* 0x000fca000f8e00ff */
[----:B------:R-:W-:Y:S01]  /*16e0*/  ISETP.GE.AND P2, PT, R4, 0x1, PT ;  /* 0x000000010400780c */ /* 0x000fe20003f46270 */
[----:B-1----:R-:W-:-:S12]  /*16f0*/  @P1 BRA `(.L_x_20) ;  /* 0x0000000000081947 */ /* 0x002fd80003800000 */
[----:B------:R-:W1:Y:S02]  /*1700*/  SYNCS.PHASECHK.TRANS64.TRYWAIT P1, [R3+URZ], R0 ;  /* 0x00000000030075a7 */ /* 0x000e64000802017f */
[----:B-1----:R-:W-:Y:S05]  /*1710*/  @!P1 BRA `(.L_x_21) ;  /* 0x0000006800409947 */ /* 0x002fea0003800000 */
.L_x_20:
[----:B------:R-:W-:Y:S05]  /*1720*/  WARPSYNC.ALL ;  /* 0x0000000000007948 */ /* 0x000fea0003800000 */
[----:B------:R-:W-:Y:S01]  /*1730*/  R2UR UR4, R6 ;  /* 0x00000000060472ca */ /* 0x000fe200000e0000 */
[----:B------:R-:W-:Y:S01]  /*1740*/  ULEA UR5, UR42, UR45, 0xb ;  /* 0x0000002d2a057291 */ /* 0x000fe2000f8e583f */
[----:B------:R-:W-:Y:S01]  /*1750*/  WARPGROUP.ARRIVE ;  /* 0x00000000000079c5 */ /* 0x000fe20000000000 */
[----:B------:R-:W-:Y:S01]  /*1760*/  UMOV UR9, 0x40000040 ;  /* 0x4000004000097882 */ /* 0x000fe20000000000 */
[----:B------:R-:W-:-:S04]  /*1770*/  UMOV UR11, 0x40000040 ;  /* 0x40000040000b7882 */ /* 0x000fc80000000000 */
[----:B------:R-:W-:-:S05]  /*1780*/  UMOV UR8, UR5 ;  /* 0x0000000500087c82 */ /* 0x000fca0008000000 */
[----:B------:R-:W-:-:S04]  /*1790*/  UIADD3 UR4, UR4, 0x18100, URZ ;  /* 0x0001810004047890 */ /* 0x000fc8000fffe03f */
[----:B------:R-:W-:-:S04]  /*17a0*/  USHF.R.U32.HI UR4, URZ, 0x4, UR4 ;  /* 0x000000043f047899 */ /* 0x000fc80008011604 */
[----:B------:R-:W-:-:S04]  /*17b0*/  ULOP3.LUT UR4, UR4, 0x3fff, URZ, 0xc0, !UPT ;  /* 0x00003fff04047892 */ /* 0x000fc8000f8ec03f */
[----:B------:R-:W-:-:S04]  /*17c0*/  ULOP3.LUT UR4, UR4, 0x10000, URZ, 0xfc, !UPT ;  /* 0x0001000004047892 */ /* 0x000fc8000f8efc3f */
[----:B------:R-:W-:-:S07]  /*17d0*/  ULEA UR6, UR42, UR4, 0xb ;  /* 0x000000042a067291 */ /* 0x000fce000f8e583f */
[----:B------:R-:W-:Y:S02]  /*17e0*/  UMOV UR10, UR6 ;  /* 0x00000006000a7c82 */ /* 0x000fe40008000000 */
[----:B------:R-:W-:Y:S01]  /*17f0*/  HGMMA.64x128x8.F32.TF32 R24, gdesc[UR8], RZ, !UPT, gsb0 ;  /* 0x05e00000081879f0 */ /* 0x000fe2000c0028ff */
[----:B------:R-:W-:Y:S02]  /*1800*/  UIADD3 UR8, UR5, 0x2, URZ ;  /* 0x0000000205087890 */ /* 0x000fe4000fffe03f */
[----:B------:R-:W-:Y:S01]  /*1810*/  UIADD3 UR10, UR6, 0x2, URZ ;  /* 0x00000002060a7890 */ /* 0x000fe2000fffe03f */
[----:B------:R-:W-:Y:S01]  /*1820*/  UMOV UR9, 0x40000040 ;  /* 0x4000004000097882 */ /* 0x000fe20000000000 */
[----:B------:R-:W-:Y:S01]  /*1830*/  UMOV UR11, 0x40000040 ;  /* 0x40000040000b7882 */ /* 0x000fe20000000000 */
[----:B------:R-:W-:Y:S02]  /*1840*/  WARPGROUP.DEPBAR.LE gsb0, 0x0 ;  /* 0x00008000000079c5 */ /* 0x000fe40000010000 */
[----:B------:R-:W-:-:S06]  /*1850*/  WARPGROUP.ARRIVE ;  /* 0x00000000000079c5 */ /* 0x000fcc0000000000 */
[----:B------:R-:W-:Y:S01]  /*1860*/  HGMMA.64x128x8.F32.TF32 R24, gdesc[UR8], R24, gsb0 ;  /* 0x05e00000081879f0 */ /* 0x000fe20008002818 */
        /* <DEDUP_REMOVED lines=41> */
[----:B------:R-:W-:Y:S03]  /*1b00*/  HGMMA.64x128x8.F32.TF32 R24, gdesc[UR8], R24, gsb0 ;  /* 0x05e00000081879f0 */ /* 0x000fe60008002818 */
[----:B------:R-:W-:Y:S02]  /*1b10*/  WARPGROUP.DEPBAR.LE gsb0, 0x0 ;  /* 0x00008000000079c5 */ /* 0x000fe40000010000 */
[----:B------:R-:W-:Y:S05]  /*1b20*/  @!P2 BRA `(.L_x_22) ;  /* 0x000000040098a947 */ /* 0x000fea0003800000 */
[----:B------:R-:W-:Y:S01]  /*1b30*/  UIADD3 UR5, UR42, 0x1, URZ ;  /* 0x000000012a057890 */ /* 0x000fe2000fffe03f */
[----:B01----:R-:W-:Y:S02]  /*1b40*/  IMAD.U32 R0, RZ, RZ, UR44 ;  /* 0x0000002cff007e24 */ /* 0x003fe4000f8e00ff */
[----:B------:R-:W-:Y:S01]  /*1b50*/  IMAD.U32 R3, RZ, RZ, UR42 ;  /* 0x0000002aff037e24 */ /* 0x000fe2000f8e00ff */
[----:B------:R-:W-:-:S04]  /*1b60*/  UISETP.NE.AND UP0, UPT, UR5, 0x3, UPT ;  /* 0x000000030500788c */ /* 0x000fc8000bf05270 */
[----:B------:R-:W-:Y:S02]  /*1b70*/  USEL UR6, URZ, 0x1, UP0 ;  /* 0x000000013f067887 */ /* 0x000fe40008000000 */
[----:B------:R-:W-:Y:S02]  /*1b80*/  USEL UR5, UR5, URZ, UP0 ;  /* 0x0000003f05057287 */ /* 0x000fe40008000000 */
[----:B------:R-:W-:-:S06]  /*1b90*/  ULOP3.LUT UR6, UR40, UR6, URZ, 0x3c, !UPT ;  /* 0x0000000628067292 */ /* 0x000fcc000f8e3c3f */
[----:B------:R-:W-:-:S07]  /*1ba0*/  IMAD.U32 R7, RZ, RZ, UR6 ;  /* 0x00000006ff077e24 */ /* 0x000fce000f8e00ff */
.L_x_29:
[----:B------:R-:W-:Y:S05]  /*1bb0*/  @!P0 BRA `(.L_x_23) ;  /* 0x0000000000048947 */ /* 0x000fea0003800000 */
[----:B------:R-:W-:Y:S01]  /*1bc0*/  BPT.TRAP 0x1 ;  /* 0x000000040000795c */ /* 0x000fe20000300000 */
.L_x_23:
[----:B------:R-:W0:Y:S01]  /*1bd0*/  S2UR UR7, SR_CgaCtaId ;  /* 0x00000000000779c3 */ /* 0x000e220000008800 */
[----:B------:R-:W-:Y:S01]  /*1be0*/  UMOV UR6, 0x400 ;  /* 0x0000040000067882 */ /* 0x000fe20000000000 */
[----:B------:R-:W-:Y:S01]  /*1bf0*/  IMAD.U32 R5, RZ, RZ, UR5 ;  /* 0x00000005ff057e24 */ /* 0x000fe2000f8e00ff */
[----:B------:R-:W-:Y:S01]  /*1c00*/  SHF.L.U32 R4, R7, 0x1f, RZ ;  /* 0x0000001f07047819 */ /* 0x000fe200000006ff */
[----:B0-----:R-:W-:-:S06]  /*1c10*/  ULEA UR6, UR7, UR6, 0x18 ;  /* 0x0000000607067291 */ /* 0x001fcc000f8ec03f */
[----:B------:R-:W-:-:S04]  /*1c20*/  IMAD.U32 R6, RZ, RZ, UR6 ;  /* 0x00000006ff067e24 */ /* 0x000fc8000f8e00ff */
[----:B------:R-:W-:-:S04]  /*1c30*/  IMAD R5, R5, 0x8, R6 ;  /* 0x0000000805057824 */ /* 0x000fc800078e0206 */
[----:B------:R0:W1:Y:S01]  /*1c40*/  SYNCS.PHASECHK.TRANS64.TRYWAIT P1, [R5+URZ], R4 ;  /* 0x00000004050075a7 */ /* 0x000062000802017f */
[----:B------:R-:W-:Y:S05]  /*1c50*/  @!P0 BRA `(.L_x_24) ;  /* 0x0000000000048947 */ /* 0x000fea0003800000 */
[----:B------:R-:W-:Y:S01]  /*1c60*/  BPT.TRAP 0x1 ;  /* 0x000000040000795c */ /* 0x000fe20000300000 */
.L_x_24:
[----:B-1----:R-:W-:Y:S05]  /*1c70*/  @P1 BRA `(.L_x_25) ;  /* 0x0000000000081947 */ /* 0x002fea0003800000 */
[----:B------:R-:W1:Y:S02]  /*1c80*/  SYNCS.PHASECHK.TRANS64.TRYWAIT P1, [R5+URZ], R4 ;  /* 0x00000004050075a7 */ /* 0x000e64000802017f */
[----:B-1----:R-:W-:Y:S05]  /*1c90*/  @!P1 BRA `(.L_x_26) ;  /* 0x0000006000f49947 */ /* 0x002fea0003800000 */
.L_x_25:
[----:B------:R-:W-:Y:S01]  /*1ca0*/  ULEA UR6, UR5, UR45, 0xb ;  /* 0x0000002d05067291 */ /* 0x000fe2000f8e583f */
[----:B------:R-:W-:Y:S01]  /*1cb0*/  WARPGROUP.ARRIVE ;  /* 0x00000000000079c5 */ /* 0x000fe20000000000 */
[----:B------:R-:W-:Y:S01]  /*1cc0*/  ULEA UR7, UR5, UR4, 0xb ;  /* 0x0000000405077291 */ /* 0x000fe2000f8e583f */
[----:B------:R-:W-:Y:S01]  /*1cd0*/  UMOV UR9, 0x40000040 ;  /* 0x4000004000097882 */ /* 0x000fe20000000000 */
[----:B------:R-:W-:-:S03]  /*1ce0*/  UMOV UR11, 0x40000040 ;  /* 0x40000040000b7882 */ /* 0x000fc60000000000 */
[----:B------:R-:W-:Y:S02]  /*1cf0*/  UMOV UR8, UR6 ;  /* 0x0000000600087c82 */ /* 0x000fe40008000000 */
[----:B------:R-:W-:Y:S02]  /*1d00*/  UMOV UR10, UR7 ;  /* 0x00000007000a7c82 */ /* 0x000fe40008000000 */
[----:B------:R-:W-:Y:S01]  /*1d10*/  HGMMA.64x128x8.F32.TF32 R24, gdesc[UR8], R24, gsb0 ;  /* 0x05e00000081879f0 */ /* 0x000fe20008002818 */
[----:B------:R-:W-:Y:S02]  /*1d20*/  UIADD3 UR8, UR6, 0x2, URZ ;  /* 0x0000000206087890 */ /* 0x000fe4000fffe03f */
[----:B------:R-:W-:Y:S01]  /*1d30*/  UIADD3 UR10, UR7, 0x2, URZ ;  /* 0x00000002070a7890 */ /* 0x000fe2000fffe03f */
[----:B------:R-:W-:Y:S01]  /*1d40*/  UMOV UR9, 0x40000040 ;  /* 0x4000004000097882 */ /* 0x000fe20000000000 */
[----:B------:R-:W-:Y:S01]  /*1d50*/  UMOV UR11, 0x40000040 ;  /* 0x40000040000b7882 */ /* 0x000fe20000000000 */
[----:B------:R-:W-:-:S02]  /*1d60*/  WARPGROUP.DEPBAR.LE gsb0, 0x0 ;  /* 0x00008000000079c5 */ /* 0x000fc40000010000 */
        /* <DEDUP_REMOVED lines=46> */
[----:B------:R-:W-:Y:S01]  /*2050*/  BPT.TRAP 0x1 ;  /* 0x000000040000795c */ /* 0x000fe20000300000 */
.L_x_27:
[----:B------:R-:W-:-:S13]  /*2060*/  ISETP.NE.AND P1, PT, R102, RZ, PT ;  /* 0x000000ff6600720c */ /* 0x000fda0003f25270 */
[----:B01----:R-:W-:-:S04]  /*2070*/  @P1 IMAD R4, R3, 0x8, R6 ;  /* 0x0000000803041824 */ /* 0x003fc800078e0206 */
[----:B------:R-:W-:-:S05]  /*2080*/  @P1 VIADD R4, R4, 0x18 ;  /* 0x0000001804041836 */ /* 0x000fca0000000000 */
[----:B------:R-:W-:-:S04]  /*2090*/  @P1 PRMT R4, R19, 0x654, R4 ;  /* 0x0000065413041816 */ /* 0x000fc80000000004 */
[----:B------:R0:W-:Y:S01]  /*20a0*/  @P1 SYNCS.ARRIVE.TRANS64.RED.A1T0 RZ, [R4+URZ], RZ ;  /* 0x000000ff04ff19a7 */ /* 0x0001e2000810043f */
[----:B------:R-:W-:-:S13]  /*20b0*/  ISETP.GT.U32.AND P1, PT, R18, 0x1, PT ;  /* 0x000000011200780c */ /* 0x000fda0003f24070 */
[----:B0-----:R-:W-:Y:S05]  /*20c0*/  @P1 BRA `(.L_x_28) ;  /* 0x0000000000041947 */ /* 0x001fea0003800000 */
[----:B------:R-:W-:Y:S01]  /*20d0*/  BPT.TRAP 0x1 ;  /* 0x000000040000795c */ /* 0x000fe20000300000 */
.L_x_28:
[----:B------:R-:W-:Y:S01]  /*20e0*/  UIADD3 UR5, UR5, 0x1, URZ ;  /* 0x0000000105057890 */ /* 0x000fe2000fffe03f */
[C---:B------:R-:W-:Y:S01]  /*20f0*/  ISETP.GT.AND P2, PT, R0.reuse, 0x1, PT ;  /* 0x000000010000780c */ /* 0x040fe20003f44270 */
[----:B------:R-:W-:Y:S02]  /*2100*/  VIADD R3, R3, 0x1 ;  /* 0x0000000103037836 */ /* 0x000fe40000000000 */
[----:B------:R-:W-:Y:S01]  /*2110*/  UISETP.NE.AND UP0, UPT, UR5, 0x3, UPT ;  /* 0x000000030500788c */ /* 0x000fe2000bf05270 */
[----:B------:R-:W-:Y:S02]  /*2120*/  VIADD R0, R0, 0xffffffff ;  /* 0xffffffff00007836 */ /* 0x000fe40000000000 */
[C---:B------:R-:W-:Y:S01]  /*2130*/  ISETP.NE.AND P1, PT, R3.reuse, 0x3, PT ;  /* 0x000000030300780c */ /* 0x040fe20003f25270 */
[----:B------:R-:W-:Y:S02]  /*2140*/  USEL UR6, URZ, 0x1, UP0 ;  /* 0x000000013f067887 */ /* 0x000fe40008000000 */
[----:B------:R-:W-:Y:S01]  /*2150*/  USEL UR5, UR5, URZ, UP0 ;  /* 0x0000003f05057287 */ /* 0x000fe20008000000 */
[----:B------:R-:W-:-:S03]  /*2160*/  SEL R3, R3, RZ, P1 ;  /* 0x000000ff03037207 */ /* 0x000fc60000800000 */
[----:B------:R-:W-:Y:S01]  /*2170*/  LOP3.LUT R7, R7, UR6, RZ, 0x3c, !PT ;  /* 0x0000000607077c12 */ /* 0x000fe2000f8e3cff */
[----:B------:R-:W-:Y:S07]  /*2180*/  @P2 BRA `(.L_x_29) ;  /* 0xfffffff800882947 */ /* 0x000fee000383ffff */
.L_x_22:
[----:B01----:R-:W0:Y:S02]  /*2190*/  LDC R0, c[0x0][0x28c] ;  /* 0x0000a300ff007b82 */ /* 0x003e240000000800 */
[----:B0-----:R-:W-:-:S13]  /*21a0*/  ISETP.GE.AND P1, PT, R0, 0x1, PT ;  /* 0x000000010000780c */ /* 0x001fda0003f26270 */
[----:B------:R-:W-:Y:S05]  /*21b0*/  @!P1 BRA `(.L_x_30) ;  /* 0x0000000000449947 */ /* 0x000fea0003800000 */
[----:B------:R-:W-:Y:S05]  /*21c0*/  @!P0 BRA `(.L_x_31) ;  /* 0x0000000000048947 */ /* 0x000fea0003800000 */
[----:B------:R-:W-:Y:S01]  /*21d0*/  BPT.TRAP 0x1 ;  /* 0x000000040000795c */ /* 0x000fe20000300000 */
.L_x_31:
[----:B------:R-:W-:-:S13]  /*21e0*/  ISETP.NE.AND P0, PT, R102, RZ, PT ;  /* 0x000000ff6600720c */ /* 0x000fda0003f05270 */
[----:B------:R-:W-:-:S05]  /*21f0*/  VOTEU.ANY UP0, P0 ;  /* 0x00000000003f7886 */ /* 0x000fca0000000100 */
[----:B------:R-:W-:-:S06]  /*2200*/  @UP0 UIADD3 UR4, UR44, UR42, URZ ;  /* 0x0000002a2c040290 */ /* 0x000fcc000fffe03f */
[----:B------:R-:W-:Y:S02]  /*2210*/  IMAD.U32 R4, RZ, RZ, UR4 ;  /* 0x00000004ff047e24 */ /* 0x000fe4000f8e00ff */
[----:B------:R-:W-:Y:S02]  /*2220*/  IMAD.U32 R3, RZ, RZ, UR4 ;  /* 0x00000004ff037e24 */ /* 0x000fe4000f8e00ff */
[----:B------:R-:W-:-:S05]  /*2230*/  @P0 IMAD.WIDE.U32 R4, R4, -0x55555555, RZ ;  /* 0xaaaaaaab04040825 */ /* 0x000fca00078e00ff */
[----:B------:R-:W-:-:S05]  /*2240*/  @P0 SHF.R.U32.HI R0, RZ, 0x1, R5 ;  /* 0x00000001ff000819 */ /* 0x000fca0000011605 */
[----:B------:R-:W-:-:S04]  /*2250*/  @P0 IMAD R0, R0, -0x3, R3 ;  /* 0xfffffffd00000824 */ /* 0x000fc800078e0203 */
[----:B------:R-:W-:-:S04]  /*2260*/  @P0 IMAD R0, R0, 0x8, R6 ;  /* 0x0000000800000824 */ /* 0x000fc800078e0206 */
[----:B------:R-:W-:-:S05]  /*2270*/  @P0 VIADD R0, R0, 0x18 ;  /* 0x0000001800000836 */ /* 0x000fca0000000000 */
[----:B------:R-:W-:-:S04]  /*2280*/  @P0 PRMT R0, R19, 0x654, R0 ;  /* 0x0000065413000816 */ /* 0x000fc80000000000 */
[----:B------:R0:W-:Y:S01]  /*2290*/  @P0 SYNCS.ARRIVE.TRANS64.RED.A1T0 RZ, [R0+URZ], RZ ;  /* 0x000000ff00ff09a7 */ /* 0x0001e2000810043f */
[----:B------:R-:W-:-:S13]  /*22a0*/  ISETP.GT.U32.AND P0, PT, R18, 0x1, PT ;  /* 0x000000011200780c */ /* 0x000fda0003f04070 */
[----:B0-----:R-:W-:Y:S05]  /*22b0*/  @P0 BRA `(.L_x_30) ;  /* 0x0000000000040947 */ /* 0x001fea0003800000 */
[----:B------:R-:W-:Y:S01]  /*22c0*/  BPT.TRAP 0x1 ;  /* 0x000000040000795c */ /* 0x000fe20000300000 */
.L_x_30:
[----:B------:R-:W-:Y:S01]  /*22d0*/  IMAD.SHL.U32 R3, R100, 0x80, RZ ;  /* 0x0000008064037824 */ /* 0x000fe200078e00ff */
[----:B------:R-:W-:Y:S01]  /*22e0*/  UIADD3 UR42, UR43, UR42, URZ ;  /* 0x0000002a2b2a7290 */ /* 0x000fe2000fffe03f */
[----:B------:R-:W-:Y:S01]  /*22f0*/  SHF.R.S32.HI R13, RZ, 0x1f, R99 ;  /* 0x0000001fff0d7819 */ /* 0x000fe20000011463 */
[----:B------:R-:W-:Y:S01]  /*2300*/  UISETP.GE.U32.AND UP1, UPT, UR43, 0x3, UPT ;  /* 0x000000032b00788c */ /* 0x000fe2000bf26070 */
[----:B------:R-:W-:Y:S01]  /*2310*/  IMAD.SHL.U32 R7, R101, 0x80, RZ ;  /* 0x0000008065077824 */ /* 0x000fe200078e00ff */
[----:B------:R-:W-:Y:S01]  /*2320*/  ULDC UR7, c[0x0][0x288] ;  /* 0x0000a20000077ab9 */ /* 0x000fe20000000800 */
[C---:B------:R-:W-:Y:S01]  /*2330*/  LOP3.LUT R8, R3.reuse, 0x6, R94, 0xf8, !PT ;  /* 0x0000000603087812 */ /* 0x040fe200078ef85e */
[----:B------:R-:W-:Y:S01]  /*2340*/  UISETP.GT.U32.AND UP0, UPT, UR42, 0x2, UPT ;  /* 0x000000022a00788c */ /* 0x000fe2000bf04070 */
[----:B------:R-:W-:Y:S01]  /*2350*/  ISETP.GE.AND P0, PT, R3, UR7, PT ;  /* 0x0000000703007c0c */ /* 0x000fe2000bf06270 */
[----:B------:R-:W-:Y:S01]  /*2360*/  ULDC.64 UR4, c[0x0][0x5d0] ;  /* 0x0001740000047ab9 */ /* 0x000fe20000000a00 */
[--C-:B------:R-:W-:Y:S01]  /*2370*/  SHF.R.S32.HI R9, RZ, 0x1f, R8.reuse ;  /* 0x0000001fff097819 */ /* 0x100fe20000011408 */
[----:B------:R-:W-:Y:S01]  /*2380*/  ULDC UR10, c[0x0][0x284] ;  /* 0x0000a100000a7ab9 */ /* 0x000fe20000000800 */
[----:B------:R-:W-:Y:S01]  /*2390*/  IMAD R0, R13, UR4, RZ ;  /* 0x000000040d007c24 */ /* 0x000fe2000f8e02ff */
[----:B------:R-:W-:Y:S01]  /*23a0*/  UISETP.LT.U32.AND UP0, UPT, UR43, 0x3, UP0 ;  /* 0x000000032b00788c */ /* 0x000fe20008701070 */
[----:B------:R-:W-:Y:S01]  /*23b0*/  ISETP.GE.OR P0, PT, R7, UR10, P0 ;  /* 0x0000000a07007c0c */ /* 0x000fe20008706670 */
[----:B------:R-:W-:Y:S01]  /*23c0*/  IMAD.WIDE.U32 R4, R99, UR4, R8 ;  /* 0x0000000463047c25 */ /* 0x000fe2000f8e0008 */
[----:B------:R-:W-:Y:S01]  /*23d0*/  ULDC.64 UR8, c[0x0][0x5c8] ;  /* 0x0001720000087ab9 */ /* 0x000fe20000000a00 */
[----:B------:R-:W-:-:S02]  /*23e0*/  USEL UR6, URZ, 0x1, !UP0 ;  /* 0x000000013f067887 */ /* 0x000fc4000c000000 */
[----:B------:R-:W-:Y:S01]  /*23f0*/  IMAD R11, R99, UR5, R0 ;  /* 0x00000005630b7c24 */ /* 0x000fe2000f8e0200 */
[----:B------:R-:W-:Y:S01]  /*2400*/  @UP1 UIMAD.WIDE.U32 UR4, UR42, -0x55555555, URZ ;  /* 0xaaaaaaab2a0418a5 */ /* 0x000fe2000f8e003f */
[----:B------:R-:W-:Y:S01]  /*2410*/  IMAD.WIDE R100, R101, 0x80, R22 ;  /* 0x0000008065647825 */ /* 0x000fe200078e0216 */
[----:B------:R-:W-:Y:S02]  /*2420*/  ULOP3.LUT UR40, UR40, UR6, URZ, 0x3c, !UPT ;  /* 0x0000000628287292 */ /* 0x000fe4000f8e3c3f */
[----:B------:R-:W-:Y:S01]  /*2430*/  @UP1 USHF.R.U32.HI UR4, URZ, 0x1, UR5 ;  /* 0x000000013f041899 */ /* 0x000fe20008011605 */
[----:B------:R-:W-:Y:S02]  /*2440*/  IMAD.IADD R5, R5, 0x1, R11 ;  /* 0x0000000105057824 */ /* 0x000fe400078e020b */
[----:B------:R-:W-:Y:S01]  /*2450*/  IMAD R11, R101, UR8, RZ ;  /* 0x00000008650b7c24 */ /* 0x000fe2000f8e02ff */
[----:B------:R-:W-:Y:S01]  /*2460*/  @UP1 ULOP3.LUT UR40, UR40, 0x1, UR4, 0x78, !UPT ;  /* 0x0000000128281892 */ /* 0x000fe2000f8e7804 */
[----:B------:R-:W-:-:S04]  /*2470*/  IMAD.WIDE.U32 R104, R100, UR8, R4 ;  /* 0x0000000864687c25 */ /* 0x000fc8000f8e0004 */
[----:B------:R-:W-:Y:S02]  /*2480*/  IMAD R11, R100, UR9, R11 ;  /* 0x00000009640b7c24 */ /* 0x000fe4000f8e020b */
[----:B------:R-:W-:Y:S01]  /*2490*/  IMAD.MOV.U32 R0, RZ, RZ, -0x1 ;  /* 0xffffffffff007424 */ /* 0x000fe200078e00ff */
[----:B------:R-:W-:Y:S06]  /*24a0*/  @P0 BRA `(.L_x_32) ;  /* 0x0000003c00f80947 */ /* 0x000fec0003800000 */
[----:B-----5:R-:W-:Y:S01]  /*24b0*/  FSETP.NEU.AND P0, PT, R89, RZ, PT ;  /* 0x000000ff5900720b */ /* 0x020fe20003f0d000 */
[----:B------:R-:W-:Y:S01]  /*24c0*/  IMAD.IADD R4, R93, 0x1, -R3 ;  /* 0x000000015d047824 */ /* 0x000fe200078e0a03 */
[----:B------:R-:W-:Y:S01]  /*24d0*/  BSSY B0, `(.L_x_32) ;  /* 0x00003fb000007945 */ /* 0x000fe20003800000 */
[----:B------:R-:W-:Y:S02]  /*24e0*/  IMAD.IADD R3, R98, 0x1, -R7 ;  /* 0x0000000162037824 */ /* 0x000fe400078e0a07 */
[----:B------:R-:W-:Y:S01]  /*24f0*/  IMAD.IADD R115, R105, 0x1, R11 ;  /* 0x0000000169737824 */ /* 0x000fe200078e020b */
[----:B------:R-:W-:-:S04]  /*2500*/  ISETP.GT.AND P2, PT, R4, RZ, PT ;  /* 0x000000ff0400720c */ /* 0x000fc80003f44270 */
[----:B------:R-:W-:-:S03]  /*2510*/  ISETP.GT.AND P3, PT, R3, RZ, P2 ;  /* 0x000000ff0300720c */ /* 0x000fc60001764270 */
[----:B------:R-:W-:Y:S10]  /*2520*/  @!P0 BRA `(.L_x_33) ;  /* 0x0000002c001c8947 */ /* 0x000ff40003800000 */
[----:B------:R-:W0:Y:S01]  /*2530*/  LDC.64 R108, c[0x0][0x5b8] ;  /* 0x00016e00ff6c7b82 */ /* 0x000e220000000a00 */
[----:B------:R-:W-:-:S07]  /*2540*/  ULDC.64 UR4, c[0x0][0x5c0] ;  /* 0x0001700000047ab9 */ /* 0x000fce0000000a00 */
[----:B------:R-:W1:Y:S08]  /*2550*/  LDC.64 R110, c[0x0][0x5b0] ;  /* 0x00016c00ff6e7b82 */ /* 0x000e700000000a00 */
[----:B------:R-:W2:Y:S01]  /*2560*/  LDC.64 R112, c[0x0][0x5a8] ;  /* 0x00016a00ff707b82 */ /* 0x000ea20000000a00 */
[-C--:B0-----:R-:W-:Y:S02]  /*2570*/  IMAD R6, R13, R108.reuse, RZ ;  /* 0x0000006c0d067224 */ /* 0x081fe400078e02ff */
[----:B------:R-:W-:-:S04]  /*2580*/  IMAD.WIDE.U32 R106, R99, R108, R8 ;  /* 0x0000006c636a7225 */ /* 0x000fc800078e0008 */
[----:B------:R-:W-:Y:S02]  /*2590*/  IMAD R105, R99, R109, R6 ;  /* 0x0000006d63697224 */ /* 0x000fe400078e0206 */
[-C--:B-1----:R-:W-:Y:S02]  /*25a0*/  IMAD R5, R101, R110.reuse, RZ ;  /* 0x0000006e65057224 */ /* 0x082fe400078e02ff */
[----:B------:R-:W-:Y:S02]  /*25b0*/  IMAD.IADD R13, R107, 0x1, R105 ;  /* 0x000000016b0d7824 */ /* 0x000fe400078e0269 */
[----:B------:R-:W-:Y:S02]  /*25c0*/  IMAD.MOV.U32 R12, RZ, RZ, R106 ;  /* 0x000000ffff0c7224 */ /* 0x000fe400078e006a */
[C---:B------:R-:W-:Y:S02]  /*25d0*/  IMAD R101, R100.reuse, R111, R5 ;  /* 0x0000006f64657224 */ /* 0x040fe400078e0205 */
[----:B------:R-:W-:-:S04]  /*25e0*/  IMAD.WIDE.U32 R6, R100, R110, R12 ;  /* 0x0000006e64067225 */ /* 0x000fc800078e000c */
[----:B------:R-:W-:Y:S01]  /*25f0*/  IMAD.IADD R5, R7, 0x1, R101 ;  /* 0x0000000107057824 */ /* 0x000fe200078e0265 */
[----:B--2---:R-:W-:-:S04]  /*2600*/  LEA R14, P0, R6, R112, 0x2 ;  /* 0x00000070060e7211 */ /* 0x004fc800078010ff */
[----:B------:R-:W-:-:S05]  /*2610*/  LEA.HI.X R15, R6, R113, R5, 0x2, P0 ;  /* 0x00000071060f7211 */ /* 0x000fca00000f1405 */
[----:B------:R0:W2:Y:S01]  /*2620*/  @P3 LDG.E.LTC128B R5, desc[UR36][R14.64] ;  /* 0x000000240e053981 */ /* 0x0000a2000c1e1920 */
[----:B------:R-:W-:Y:S01]  /*2630*/  ISETP.GT.AND P0, PT, R4, 0x1, PT ;  /* 0x000000010400780c */ /* 0x000fe20003f04270 */
[----:B------:R-:W-:Y:S01]  /*2640*/  IMAD.WIDE.U32 R6, R100, R110, R8 ;  /* 0x0000006e64067225 */ /* 0x000fe200078e0008 */
[----:B------:R-:W-:Y:S03]  /*2650*/  BSSY B1, `(.L_x_34) ;  /* 0x0000013000017945 */ /* 0x000fe60003800000 */
[----:B------:R-:W-:Y:S02]  /*2660*/  IMAD.IADD R7, R101, 0x1, R7 ;  /* 0x0000000165077824 */ /* 0x000fe400078e0207 */
[----:B------:R-:W-:Y:S01]  /*2670*/  IMAD.WIDE.U32 R20, R99, R108, R6 ;  /* 0x0000006c63147225 */ /* 0x000fe200078e0006 */
[----:B0-----:R-:W-:-:S03]  /*2680*/  SHF.L.U64.HI R15, R110, 0x3, R111 ;  /* 0x000000036e0f7819 */ /* 0x001fc6000001026f */
[----:B------:R-:W-:Y:S01]  /*2690*/  IMAD.IADD R7, R105, 0x1, R21 ;  /* 0x0000000169077824 */ /* 0x000fe200078e0215 */
[----:B------:R-:W-:Y:S01]  /*26a0*/  LEA R6, P4, R20, R112, 0x2 ;  /* 0x0000007014067211 */ /* 0x000fe200078810ff */
[----:B------:R-:W-:-:S03]  /*26b0*/  IMAD.SHL.U32 R14, R110, 0x8, RZ ;  /* 0x000000086e0e7824 */ /* 0x000fc600078e00ff */
[----:B------:R-:W-:Y:S01]  /*26c0*/  LEA.HI.X R7, R20, R113, R7, 0x2, P4 ;  /* 0x0000007114077211 */ /* 0x000fe200020f1407 */
[----:B------:R-:W-:Y:S01]  /*26d0*/  IMAD.WIDE.U32 R20, R100, R110, R14 ;  /* 0x0000006e64147225 */ /* 0x000fe200078e000e */
[----:B--2---:R-:W-:-:S05]  /*26e0*/  LOP3.LUT R10, R5, 0xffffe000, RZ, 0xc0, !PT ;  /* 0xffffe000050a7812 */ /* 0x004fca00078ec0ff */
[----:B------:R-:W-:Y:S01]  /*26f0*/  FMUL R11, R10, R89 ;  /* 0x000000590a0b7220 */ /* 0x000fe20000400000 */
[----:B------:R-:W-:-:S03]  /*2700*/  LEA R10, P1, R104, UR4, 0x2 ;  /* 0x00000004680a7c11 */ /* 0x000fc6000f8210ff */
[----:B------:R-:W-:Y:S01]  /*2710*/  FFMA R109, R24, R88, R11 ;  /* 0x00000058186d7223 */ /* 0x000fe2000000000b */
[----:B------:R-:W-:Y:S02]  /*2720*/  LEA.HI.X R11, R104, UR5, R115, 0x2, P1 ;  /* 0x00000005680b7c11 */ /* 0x000fe400088f1473 */
[----:B------:R-:W-:Y:S02]  /*2730*/  ISETP.GT.AND P1, PT, R3, RZ, P0 ;  /* 0x000000ff0300720c */ /* 0x000fe40000724270 */
[----:B------:R-:W-:-:S05]  /*2740*/  F2FP.TF32.F32.PACK_B R109, R109 ;  /* 0x0000006dff6d723e */ /* 0x000fca00024050ff */
[----:B------:R0:W-:Y:S06]  /*2750*/  @P3 STG.E desc[UR36][R10.64], R109 ;  /* 0x0000006d0a003986 */ /* 0x0001ec000c101924 */
[----:B------:R-:W-:Y:S05]  /*2760*/  @!P1 BRA `(.L_x_35) ;  /* 0x0000000000049947 */ /* 0x000fea0003800000 */
[----:B------:R1:W5:Y:S02]  /*2770*/  LDG.E.LTC128B R5, desc[UR36][R6.64+0x4] ;  /* 0x0000042406057981 */ /* 0x000364000c1e1920 */
.L_x_35:
[----:B------:R-:W-:Y:S05]  /*2780*/  BSYNC B1 ;  /* 0x0000000000017941 */ /* 0x000fea0003800000 */
.L_x_34:
[----:B-----5:R-:W-:Y:S01]  /*2790*/  LOP3.LUT R12, R5, 0xffffe000, RZ, 0xc0, !PT ;  /* 0xffffe000050c7812 */ /* 0x020fe200078ec0ff */
[----:B------:R-:W-:Y:S01]  /*27a0*/  IMAD.IADD R101, R101, 0x1, R21 ;  /* 0x0000000165657824 */ /* 0x000fe200078e0215 */
[----:B------:R-:W-:Y:S01]  /*27b0*/  IADD3 R106, P3, R106, R20, RZ ;  /* 0x000000146a6a7210 */ /* 0x000fe20007f7e0ff */
[----:B------:R-:W-:Y:S01]  /*27c0*/  IMAD.MOV.U32 R24, RZ, RZ, R5 ;  /* 0x000000ffff187224 */ /* 0x000fe200078e0005 */
[----:B------:R-:W-:Y:S01]  /*27d0*/  ISETP.GT.AND P2, PT, R3, 0x8, P2 ;  /* 0x000000080300780c */ /* 0x000fe20001744270 */
[----:B------:R-:W-:Y:S02]  /*27e0*/  FMUL R12, R12, R89 ;  /* 0x000000590c0c7220 */ /* 0x000fe40000400000 */
[----:B------:R-:W-:Y:S01]  /*27f0*/  IMAD.X R13, R101, 0x1, R13, P3 ;  /* 0x00000001650d7824 */ /* 0x000fe200018e060d */
[----:B------:R-:W-:Y:S01]  /*2800*/  LEA R14, P3, R106, R112, 0x2 ;  /* 0x000000706a0e7211 */ /* 0x000fe200078610ff */
[----:B------:R-:W-:-:S03]  /*2810*/  FFMA R25, R25, R88, R12 ;  /* 0x0000005819197223 */ /* 0x000fc6000000000c */
[----:B------:R-:W-:Y:S02]  /*2820*/  LEA.HI.X R15, R106, R113, R13, 0x2, P3 ;  /* 0x000000716a0f7211 */ /* 0x000fe400018f140d */
[----:B------:R-:W-:-:S05]  /*2830*/  F2FP.TF32.F32.PACK_B R25, R25 ;  /* 0x00000019ff19723e */ /* 0x000fca00024050ff */
[----:B------:R2:W-:Y:S04]  /*2840*/  @P1 STG.E desc[UR36][R10.64+0x4], R25 ;  /* 0x000004190a001986 */ /* 0x0005e8000c101924 */
[----:B------:R-:W3:Y:S01]  /*2850*/  @P2 LDG.E.LTC128B R24, desc[UR36][R14.64] ;  /* 0x000000240e182981 */ /* 0x000ee2000c1e1920 */
[----:B------:R-:W-:Y:S01]  /*2860*/  IADD3 R20, P1, R8, R20, RZ ;  /* 0x0000001408147210 */ /* 0x000fe20007f3e0ff */
[----:B------:R-:W-:Y:S01]  /*2870*/  BSSY B1, `(.L_x_36) ;  /* 0x0000011000017945 */ /* 0x000fe20003800000 */
[----:B------:R-:W-:-:S03]  /*2880*/  ISETP.GT.AND P0, PT, R3, 0x8, P0 ;  /* 0x000000080300780c */ /* 0x000fc60000704270 */
[----:B------:R-:W-:Y:S01]  /*2890*/  IMAD.X R21, R9, 0x1, R101, P1 ;  /* 0x0000000109157824 */ /* 0x000fe200008e0665 */
[C---:B------:R-:W-:Y:S02]  /*28a0*/  SHF.L.U64.HI R9, R90.reuse, 0x2, R91 ;  /* 0x000000025a097819 */ /* 0x040fe4000001025b */
[----:B------:R-:W-:Y:S01]  /*28b0*/  LEA R12, P1, R90, R10, 0x2 ;  /* 0x0000000a5a0c7211 */ /* 0x000fe200078210ff */
[----:B------:R-:W-:-:S04]  /*28c0*/  IMAD.WIDE.U32 R20, R99, R108, R20 ;  /* 0x0000006c63147225 */ /* 0x000fc800078e0014 */
[----:B------:R-:W-:Y:S01]  /*28d0*/  IMAD.X R13, R9, 0x1, R11, P1 ;  /* 0x00000001090d7824 */ /* 0x000fe200008e060b */
[----:B---3--:R-:W-:-:S05]  /*28e0*/  LOP3.LUT R8, R24, 0xffffe000, RZ, 0xc0, !PT ;  /* 0xffffe00018087812 */ /* 0x008fca00078ec0ff */
[----:B------:R-:W-:Y:S01]  /*28f0*/  FMUL R5, R8, R89 ;  /* 0x0000005908057220 */ /* 0x000fe20000400000 */
[----:B------:R-:W-:-:S03]  /*2900*/  LEA R8, P3, R20, R112, 0x2 ;  /* 0x0000007014087211 */ /* 0x000fc600078610ff */
[----:B------:R-:W-:Y:S01]  /*2910*/  FFMA R99, R26, R88, R5 ;  /* 0x000000581a637223 */ /* 0x000fe20000000005 */
[----:B------:R-:W-:-:S04]  /*2920*/  IMAD.IADD R5, R105, 0x1, R21 ;  /* 0x0000000169057824 */ /* 0x000fc800078e0215 */
[----:B------:R-:W-:Y:S02]  /*2930*/  F2FP.TF32.F32.PACK_B R99, R99 ;  /* 0x00000063ff63723e */ /* 0x000fe400024050ff */
[----:B------:R-:W-:-:S03]  /*2940*/  LEA.HI.X R9, R20, R113, R5, 0x2, P3 ;  /* 0x0000007114097211 */ /* 0x000fc600018f1405 */
[----:B------:R2:W-:Y:S01]  /*2950*/  @P2 STG.E desc[UR36][R12.64], R99 ;  /* 0x000000630c002986 */ /* 0x0005e2000c101924 */
[----:B------:R-:W-:Y:S05]  /*2960*/  @!P0 BRA `(.L_x_37) ;  /* 0x0000000000048947 */ /* 0x000fea0003800000 */
[----:B------:R3:W5:Y:S02]  /*2970*/  LDG.E.LTC128B R24, desc[UR36][R8.64+0x4] ;  /* 0x0000042408187981 */ /* 0x000764000c1e1920 */
.L_x_37:
[----:B------:R-:W-:Y:S05]  /*2980*/  BSYNC B1 ;  /* 0x0000000000017941 */ /* 0x000fea0003800000 */
.L_x_36:
[----:B-----5:R-:W-:Y:S01]  /*2990*/  LOP3.LUT R14, R24, 0xffffe000, RZ, 0xc0, !PT ;  /* 0xffffe000180e7812 */ /* 0x020fe200078ec0ff */
[----:B------:R-:W-:Y:S01]  /*29a0*/  BSSY B1, `(.L_x_38) ;  /* 0x0000009000017945 */ /* 0x000fe20003800000 */
[----:B------:R-:W-:-:S03]  /*29b0*/  ISETP.GT.AND P1, PT, R4, 0x8, PT ;  /* 0x000000080400780c */ /* 0x000fc60003f24270 */
[----:B------:R-:W-:Y:S01]  /*29c0*/  FMUL R14, R14, R89 ;  /* 0x000000590e0e7220 */ /* 0x000fe20000400000 */
[----:B------:R-:W-:-:S03]  /*29d0*/  ISETP.GT.AND P2, PT, R3, RZ, P1 ;  /* 0x000000ff0300720c */ /* 0x000fc60000f44270 */
[----:B------:R-:W-:-:S05]  /*29e0*/  FFMA R27, R27, R88, R14 ;  /* 0x000000581b1b7223 */ /* 0x000fca000000000e */
[----:B------:R-:W-:-:S05]  /*29f0*/  F2FP.TF32.F32.PACK_B R27, R27 ;  /* 0x0000001bff1b723e */ /* 0x000fca00024050ff */
[----:B------:R4:W-:Y:S01]  /*2a00*/  @P0 STG.E desc[UR36][R12.64+0x4], R27 ;  /* 0x0000041b0c000986 */ /* 0x0009e2000c101924 */
[----:B------:R-:W-:Y:S05]  /*2a10*/  @!P2 BRA `(.L_x_39) ;  /* 0x000000000004a947 */ /* 0x000fea0003800000 */
[----:B------:R0:W5:Y:S02]  /*2a20*/  LDG.E.LTC128B R24, desc[UR36][R6.64+0x20] ;  /* 0x0000202406187981 */ /* 0x000164000c1e1920 */
.L_x_39:
[----:B------:R-:W-:Y:S05]  /*2a30*/  BSYNC B1 ;  /* 0x0000000000017941 */ /* 0x000fea0003800000 */
.L_x_38:
        /* <DEDUP_REMOVED lines=10> */
.L_x_41:
[----:B------:R-:W-:Y:S05]  /*2ae0*/  BSYNC B1 ;  /* 0x0000000000017941 */ /* 0x000fea0003800000 */
.L_x_40:
[----:B-----5:R-:W-:Y:S01]  /*2af0*/  LOP3.LUT R14, R24, 0xffffe000, RZ, 0xc0, !PT ;  /* 0xffffe000180e7812 */ /* 0x020fe200078ec0ff */
[----:B------:R-:W-:Y:S01]  /*2b00*/  BSSY B1, `(.L_x_42) ;  /* 0x0000008000017945 */ /* 0x000fe20003800000 */
[----:B------:R-:W-:-:S03]  /*2b10*/  ISETP.GT.AND P1, PT, R3, 0x8, P1 ;  /* 0x000000080300780c */ /* 0x000fc60000f24270 */
[----:B------:R-:W-:-:S04]  /*2b20*/  FMUL R14, R14, R89 ;  /* 0x000000590e0e7220 */ /* 0x000fc80000400000 */
[----:B------:R-:W-:-:S05]  /*2b30*/  FFMA R29, R29, R88, R14 ;  /* 0x000000581d1d7223 */ /* 0x000fca000000000e */
[----:B------:R-:W-:-:S05]  /*2b40*/  F2FP.TF32.F32.PACK_B R29, R29 ;  /* 0x0000001dff1d723e */ /* 0x000fca00024050ff */
[----:B------:R0:W-:Y:S01]  /*2b50*/  @P3 STG.E desc[UR36][R10.64+0x24], R29 ;  /* 0x0000241d0a003986 */ /* 0x0001e2000c101924 */
[----:B------:R-:W-:Y:S05]  /*2b60*/  @!P1 BRA `(.L_x_43) ;  /* 0x0000000000049947 */ /* 0x000fea0003800000 */
[----:B------:R0:W5:Y:S02]  /*2b70*/  LDG.E.LTC128B R24, desc[UR36][R8.64+0x20] ;  /* 0x0000202408187981 */ /* 0x000164000c1e1920 */
.L_x_43:
[----:B------:R-:W-:Y:S05]  /*2b80*/  BSYNC B1 ;  /* 0x0000000000017941 */ /* 0x000fea0003800000 */
.L_x_42:
[----:B-----5:R-:W-:Y:S01]  /*2b90*/  LOP3.LUT R14, R24, 0xffffe000, RZ, 0xc0, !PT ;  /* 0xffffe000180e7812 */ /* 0x020fe200078ec0ff */
[----:B------:R-:W-:Y:S01]  /*2ba0*/  BSSY B1, `(.L_x_44) ;  /* 0x0000008000017945 */ /* 0x000fe20003800000 */
[----:B------:R-:W-:-:S03]  /*2bb0*/  ISETP.GT.AND P0, PT, R3, 0x8, P0 ;  /* 0x000000080300780c */ /* 0x000fc60000704270 */
[----:B0-----:R-:W-:-:S04]  /*2bc0*/  FMUL R5, R14, R89 ;  /* 0x000000590e057220 */ /* 0x001fc80000400000 */
[----:B------:R-:W-:-:S05]  /*2bd0*/  FFMA R5, R30, R88, R5 ;  /* 0x000000581e057223 */ /* 0x000fca0000000005 */
[----:B------:R-:W-:-:S05]  /*2be0*/  F2FP.TF32.F32.PACK_B R5, R5 ;  /* 0x00000005ff05723e */ /* 0x000fca00024050ff */
[----:B------:R0:W-:Y:S01]  /*2bf0*/  @P1 STG.E desc[UR36][R12.64+0x20], R5 ;  /* 0x000020050c001986 */ /* 0x0001e2000c101924 */
[----:B------:R-:W-:Y:S05]  /*2c00*/  @!P0 BRA `(.L_x_45) ;  /* 0x0000000000048947 */ /* 0x000fea0003800000 */
[----:B------:R0:W5:Y:S02]  /*2c10*/  LDG.E.LTC128B R24, desc[UR36][R8.64+0x24] ;  /* 0x0000242408187981 */ /* 0x000164000c1e1920 */
.L_x_45:
[----:B------:R-:W-:Y:S05]  /*2c20*/  BSYNC B1 ;  /* 0x0000000000017941 */ /* 0x000fea0003800000 */
.L_x_44:
        /* <DEDUP_REMOVED lines=10> */
.L_x_47:
[----:B------:R-:W-:Y:S05]  /*2cd0*/  BSYNC B1 ;  /* 0x0000000000017941 */ /* 0x000fea0003800000 */
.L_x_46:
[----:B-----5:R-:W-:Y:S01]  /*2ce0*/  LOP3.LUT R14, R24, 0xffffe000, RZ, 0xc0, !PT ;  /* 0xffffe000180e7812 */ /* 0x020fe200078ec0ff */
[----:B------:R-:W-:Y:S01]  /*2cf0*/  BSSY B1, `(.L_x_48) ;  /* 0x0000009000017945 */ /* 0x000fe20003800000 */
[----:B------:R-:W-:-:S03]  /*2d00*/  ISETP.GT.AND P0, PT, R4, 0x11, PT ;  /* 0x000000110400780c */ /* 0x000fc60003f04270 */
[----:B0-----:R-:W-:Y:S01]  /*2d10*/  FMUL R5, R14, R89 ;  /* 0x000000590e057220 */ /* 0x001fe20000400000 */
[----:B------:R-:W-:-:S03]  /*2d20*/  ISETP.GT.AND P3, PT, R3, RZ, P0 ;  /* 0x000000ff0300720c */ /* 0x000fc60000764270 */
[----:B------:R-:W-:-:S05]  /*2d30*/  FFMA R5, R32, R88, R5 ;  /* 0x0000005820057223 */ /* 0x000fca0000000005 */
[----:B------:R-:W-:-:S05]  /*2d40*/  F2FP.TF32.F32.PACK_B R5, R5 ;  /* 0x00000005ff05723e */ /* 0x000fca00024050ff */
[----:B------:R0:W-:Y:S01]  /*2d50*/  @P2 STG.E desc[UR36][R10.64+0x40], R5 ;  /* 0x000040050a002986 */ /* 0x0001e2000c101924 */
[----:B------:R-:W-:Y:S05]  /*2d60*/  @!P3 BRA `(.L_x_49) ;  /* 0x000000000004b947 */ /* 0x000fea0003800000 */
[----:B------:R0:W5:Y:S02]  /*2d70*/  LDG.E.LTC128B R24, desc[UR36][R6.64+0x44] ;  /* 0x0000442406187981 */ /* 0x000164000c1e1920 */
.L_x_49:
[----:B------:R-:W-:Y:S05]  /*2d80*/  BSYNC B1 ;  /* 0x0000000000017941 */ /* 0x000fea0003800000 */
.L_x_48:
        /* <DEDUP_REMOVED lines=9> */
.L_x_51:
[----:B------:R-:W-:Y:S05]  /*2e20*/  BSYNC B1 ;  /* 0x0000000000017941 */ /* 0x000fea0003800000 */
.L_x_50:
        /* <DEDUP_REMOVED lines=9> */
.L_x_53:
[----:B------:R-:W-:Y:S05]  /*2ec0*/  BSYNC B1 ;  /* 0x0000000000017941 */ /* 0x000fea0003800000 */
.L_x_52:
        /* <DEDUP_REMOVED lines=10> */
.L_x_55:
[----:B------:R-:W-:Y:S05]  /*2f70*/  BSYNC B1 ;  /* 0x0000000000017941 */ /* 0x000fea0003800000 */
.L_x_54:
        /* <DEDUP_REMOVED lines=10> */
.L_x_57:
[----:B------:R-:W-:Y:S05]  /*3020*/  BSYNC B1 ;  /* 0x0000000000017941 */ /* 0x000fea0003800000 */
.L_x_56:
        /* <DEDUP_REMOVED lines=9> */
.L_x_59:
[----:B------:R-:W-:Y:S05]  /*30c0*/  BSYNC B1 ;  /* 0x0000000000017941 */ /* 0x000fea0003800000 */
.L_x_58:
        /* <DEDUP_REMOVED lines=9> */
.L_x_61:
[----:B------:R-:W-:Y:S05]  /*3160*/  BSYNC B1 ;  /* 0x0000000000017941 */ /* 0x000fea0003800000 */
.L_x_60:
        /* <DEDUP_REMOVED lines=10> */
.L_x_63:
[----:B------:R-:W-:Y:S05]  /*3210*/  BSYNC B1 ;  /* 0x0000000000017941 */ /* 0x000fea0003800000 */
.L_x_62:
        /* <DEDUP_REMOVED lines=10> */
.L_x_65:
[----:B------:R-:W-:Y:S05]  /*32c0*/  BSYNC B1 ;  /* 0x0000000000017941 */ /* 0x000fea0003800000 */
.L_x_64:
        /* <DEDUP_REMOVED lines=9> */
.L_x_67:
[----:B------:R-:W-:Y:S05]  /*3360*/  BSYNC B1 ;  /* 0x0000000000017941 */ /* 0x000fea0003800000 */
.L_x_66:
        /* <DEDUP_REMOVED lines=9> */
.L_x_69:
[----:B------:R-:W-:Y:S05]  /*3400*/  BSYNC B1 ;  /* 0x0000000000017941 */ /* 0x000fea0003800000 */
.L_x_68:
        /* <DEDUP_REMOVED lines=10> */
.L_x_71:
[----:B------:R-:W-:Y:S05]  /*34b0*/  BSYNC B1 ;  /* 0x0000000000017941 */ /* 0x000fea0003800000 */
.L_x_70:
        /* <DEDUP_REMOVED lines=10> */
.L_x_73:
[----:B------:R-:W-:Y:S05]  /*3560*/  BSYNC B1 ;  /* 0x0000000000017941 */ /* 0x000fea0003800000 */
.L_x_72:
        /* <DEDUP_REMOVED lines=9> */
.L_x_75:
[----:B------:R-:W-:Y:S05]  /*3600*/  BSYNC B1 ;  /* 0x0000000000017941 */ /* 0x000fea0003800000 */
.L_x_74:
        /* <DEDUP_REMOVED lines=9> */
.L_x_77:
[----:B------:R-:W-:Y:S05]  /*36a0*/  BSYNC B1 ;  /* 0x0000000000017941 */ /* 0x000fea0003800000 */
.L_x_76:
        /* <DEDUP_REMOVED lines=10> */
.L_x_79:
[----:B------:R-:W-:Y:S05]  /*3750*/  BSYNC B1 ;  /* 0x0000000000017941 */ /* 0x000fea0003800000 */
.L_x_78:
        /* <DEDUP_REMOVED lines=10> */
.L_x_81:
[----:B------:R-:W-:Y:S05]  /*3800*/  BSYNC B1 ;  /* 0x0000000000017941 */ /* 0x000fea0003800000 */
.L_x_80:
        /* <DEDUP_REMOVED lines=9> */
.L_x_83:
[----:B------:R-:W-:Y:S05]  /*38a0*/  BSYNC B1 ;  /* 0x0000000000017941 */ /* 0x000fea0003800000 */
.L_x_82:
        /* <DEDUP_REMOVED lines=9> */
.L_x_85:
[----:B------:R-:W-:Y:S05]  /*3940*/  BSYNC B1 ;  /* 0x0000000000017941 */ /* 0x000fea0003800000 */
.L_x_84:
        /* <DEDUP_REMOVED lines=10> */
.L_x_87:
[----:B------:R-:W-:Y:S05]  /*39f0*/  BSYNC B1 ;  /* 0x0000000000017941 */ /* 0x000fea0003800000 */
.L_x_86:
        /* <DEDUP_REMOVED lines=10> */
.L_x_89:
[----:B------:R-:W-:Y:S05]  /*3aa0*/  BSYNC B1 ;  /* 0x0000000000017941 */ /* 0x000fea0003800000 */
.L_x_88:
        /* <DEDUP_REMOVED lines=9> */
.L_x_91:
[----:B------:R-:W-:Y:S05]  /*3b40*/  BSYNC B1 ;  /* 0x0000000000017941 */ /* 0x000fea0003800000 */
.L_x_90:
        /* <DEDUP_REMOVED lines=9> */
.L_x_93:
[----:B------:R-:W-:Y:S05]  /*3be0*/  BSYNC B1 ;  /* 0x0000000000017941 */ /* 0x000fea0003800000 */
.L_x_92:
        /* <DEDUP_REMOVED lines=10> */
.L_x_95:
[----:B------:R-:W-:Y:S05]  /*3c90*/  BSYNC B1 ;  /* 0x0000000000017941 */ /* 0x000fea0003800000 */
.L_x_94:
        /* <DEDUP_REMOVED lines=10> */
.L_x_97:
[----:B------:R-:W-:Y:S05]  /*3d40*/  BSYNC B1 ;  /* 0x0000000000017941 */ /* 0x000fea0003800000 */
.L_x_96:
        /* <DEDUP_REMOVED lines=9> */
.L_x_99:
[----:B------:R-:W-:Y:S05]  /*3de0*/  BSYNC B1 ;  /* 0x0000000000017941 */ /* 0x000fea0003800000 */
.L_x_98:
        /* <DEDUP_REMOVED lines=9> */
.L_x_101:
[----:B------:R-:W-:Y:S05]  /*3e80*/  BSYNC B1 ;  /* 0x0000000000017941 */ /* 0x000fea0003800000 */
.L_x_100:
        /* <DEDUP_REMOVED lines=10> */
.L_x_103:
[----:B------:R-:W-:Y:S05]  /*3f30*/  BSYNC B1 ;  /* 0x0000000000017941 */ /* 0x000fea0003800000 */
.L_x_102:
        /* <DEDUP_REMOVED lines=10> */
.L_x_105:
[----:B------:R-:W-:Y:S05]  /*3fe0*/  BSYNC B1 ;  /* 0x0000000000017941 */ /* 0x000fea0003800000 */
.L_x_104:
        /* <DEDUP_REMOVED lines=9> */
.L_x_107:
[----:B------:R-:W-:Y:S05]  /*4080*/  BSYNC B1 ;  /* 0x0000000000017941 */ /* 0x000fea0003800000 */
.L_x_106:
        /* <DEDUP_REMOVED lines=9> */
.L_x_109:
[----:B------:R-:W-:Y:S05]  /*4120*/  BSYNC B1 ;  /* 0x0000000000017941 */ /* 0x000fea0003800000 */
.L_x_108:
        /* <DEDUP_REMOVED lines=10> */
.L_x_111:
[----:B------:R-:W-:Y:S05]  /*41d0*/  BSYNC B1 ;  /* 0x0000000000017941 */ /* 0x000fea0003800000 */
.L_x_110:
        /* <DEDUP_REMOVED lines=10> */
.L_x_113:
[----:B------:R-:W-:Y:S05]  /*4280*/  BSYNC B1 ;  /* 0x0000000000017941 */ /* 0x000fea0003800000 */
.L_x_112:
        /* <DEDUP_REMOVED lines=9> */
.L_x_115:
[----:B------:R-:W-:Y:S05]  /*4320*/  BSYNC B1 ;  /* 0x0000000000017941 */ /* 0x000fea0003800000 */
.L_x_114:
        /* <DEDUP_REMOVED lines=9> */
.L_x_117:
[----:B------:R-:W-:Y:S05]  /*43c0*/  BSYNC B1 ;  /* 0x0000000000017941 */ /* 0x000fea0003800000 */
.L_x_116:
        /* <DEDUP_REMOVED lines=10> */
.L_x_119:
[----:B------:R-:W-:Y:S05]  /*4470*/  BSYNC B1 ;  /* 0x0000000000017941 */ /* 0x000fea0003800000 */
.L_x_118:
        /* <DEDUP_REMOVED lines=10> */
.L_x_121:
[----:B------:R-:W-:Y:S05]  /*4520*/  BSYNC B1 ;  /* 0x0000000000017941 */ /* 0x000fea0003800000 */
.L_x_120:
        /* <DEDUP_REMOVED lines=9> */
.L_x_123:
[----:B------:R-:W-:Y:S05]  /*45c0*/  BSYNC B1 ;  /* 0x0000000000017941 */ /* 0x000fea0003800000 */
.L_x_122:
        /* <DEDUP_REMOVED lines=9> */
.L_x_125:
[----:B------:R-:W-:Y:S05]  /*4660*/  BSYNC B1 ;  /* 0x0000000000017941 */ /* 0x000fea0003800000 */
.L_x_124:
        /* <DEDUP_REMOVED lines=10> */
.L_x_127:
[----:B------:R-:W-:Y:S05]  /*4710*/  BSYNC B1 ;  /* 0x0000000000017941 */ /* 0x000fea0003800000 */
.L_x_126:
        /* <DEDUP_REMOVED lines=10> */
.L_x_129:
[----:B------:R-:W-:Y:S05]  /*47c0*/  BSYNC B1 ;  /* 0x0000000000017941 */ /* 0x000fea0003800000 */
.L_x_128:
        /* <DEDUP_REMOVED lines=9> */
.L_x_131:
[----:B------:R-:W-:Y:S05]  /*4860*/  BSYNC B1 ;  /* 0x0000000000017941 */ /* 0x000fea0003800000 */
.L_x_130:
        /* <DEDUP_REMOVED lines=9> */
.L_x_133:
[----:B------:R-:W-:Y:S05]  /*4900*/  BSYNC B1 ;  /* 0x0000000000017941 */ /* 0x000fea0003800000 */
.L_x_132:
        /* <DEDUP_REMOVED lines=10> */
.L_x_135:
[----:B------:R-:W-:Y:S05]  /*49b0*/  BSYNC B1 ;  /* 0x0000000000017941 */ /* 0x000fea0003800000 */
.L_x_134:
        /* <DEDUP_REMOVED lines=10> */
.L_x_137:
[----:B------:R-:W-:Y:S05]  /*4a60*/  BSYNC B1 ;  /* 0x0000000000017941 */ /* 0x000fea0003800000 */
.L_x_136:
        /* <DEDUP_REMOVED lines=9> */
.L_x_139:
[----:B------:R-:W-:Y:S05]  /*4b00*/  BSYNC B1 ;  /* 0x0000000000017941 */ /* 0x000fea0003800000 */
.L_x_138:
        /* <DEDUP_REMOVED lines=9> */
.L_x_141:
[----:B------:R-:W-:Y:S05]  /*4ba0*/  BSYNC B1 ;  /* 0x0000000000017941 */ /* 0x000fea0003800000 */
.L_x_140:
        /* <DEDUP_REMOVED lines=10> */
.L_x_143:
[----:B------:R-:W-:Y:S05]  /*4c50*/  BSYNC B1 ;  /* 0x0000000000017941 */ /* 0x000fea0003800000 */
.L_x_142:
        /* <DEDUP_REMOVED lines=10> */
.L_x_145:
[----:B------:R-:W-:Y:S05]  /*4d00*/  BSYNC B1 ;  /* 0x0000000000017941 */ /* 0x000fea0003800000 */
.L_x_144:
        /* <DEDUP_REMOVED lines=9> */
.L_x_147:
[----:B------:R-:W-:Y:S05]  /*4da0*/  BSYNC B1 ;  /* 0x0000000000017941 */ /* 0x000fea0003800000 */
.L_x_146:
        /* <DEDUP_REMOVED lines=9> */
.L_x_149:
[----:B------:R-:W-:Y:S05]  /*4e40*/  BSYNC B1 ;  /* 0x0000000000017941 */ /* 0x000fea0003800000 */
.L_x_148:
        /* <DEDUP_REMOVED lines=10> */
.L_x_151:
[----:B------:R-:W-:Y:S05]  /*4ef0*/  BSYNC B1 ;  /* 0x0000000000017941 */ /* 0x000fea0003800000 */
.L_x_150:
[----:B-----5:R-:W-:Y:S01]  /*4f00*/  LOP3.LUT R14, R24, 0xffffe000, RZ, 0xc0, !PT ;  /* 0xffffe000180e7812 */ /* 0x020fe200078ec0ff */
[----:B------:R-:W-:Y:S01]  /*4f10*/  BSSY B1, `(.L_x_152) ;  /* 0x000000b000017945 */ /* 0x000fe20003800000 */
[----:B------:R-:W-:Y:S01]  /*4f20*/  ISETP.GT.AND P0, PT, R4, 0x79, PT ;  /* 0x000000790400780c */ /* 0x000fe20003f04270 */
[----:B------:R-:W-:Y:S02]  /*4f30*/  @P2 IMAD.MOV.U32 R4, RZ, RZ, R10 ;  /* 0x000000ffff042224 */ /* 0x000fe400078e000a */
[----:B0-----:R-:W-:Y:S01]  /*4f40*/  FMUL R5, R14, R89 ;  /* 0x000000590e057220 */ /* 0x001fe20000400000 */
[----:B------:R-:W-:-:S03]  /*4f50*/  ISETP.GT.AND P3, PT, R3, RZ, P0 ;  /* 0x000000ff0300720c */ /* 0x000fc60000764270 */
[----:B------:R-:W-:Y:S01]  /*4f60*/  FFMA R15, R84, R88, R5 ;  /* 0x00000058540f7223 */ /* 0x000fe20000000005 */
[----:B------:R-:W-:-:S04]  /*4f70*/  @P2 IMAD.MOV.U32 R5, RZ, RZ, R11 ;  /* 0x000000ffff052224 */ /* 0x000fc800078e000b */
[----:B------:R-:W-:-:S05]  /*4f80*/  F2FP.TF32.F32.PACK_B R15, R15 ;  /* 0x0000000fff0f723e */ /* 0x000fca00024050ff */
[----:B------:R0:W-:Y:S01]  /*4f90*/  @P2 STG.E desc[UR36][R4.64+0x1e0], R15 ;  /* 0x0001e00f04002986 */ /* 0x0001e2000c101924 */
[----:B------:R-:W-:Y:S05]  /*4fa0*/  @!P3 BRA `(.L_x_153) ;  /* 0x000000000004b947 */ /* 0x000fea0003800000 */
[----:B------:R0:W5:Y:S02]  /*4fb0*/  LDG.E.LTC128B R24, desc[UR36][R6.64+0x1e4] ;  /* 0x0001e42406187981 */ /* 0x000164000c1e1920 */
.L_x_153:
[----:B------:R-:W-:Y:S05]  /*4fc0*/  BSYNC B1 ;  /* 0x0000000000017941 */ /* 0x000fea0003800000 */
.L_x_152:
[----:B0----5:R-:W-:Y:S01]  /*4fd0*/  LOP3.LUT R4, R24, 0xffffe000, RZ, 0xc0, !PT ;  /* 0xffffe00018047812 */ /* 0x021fe200078ec0ff */
        /* <DEDUP_REMOVED lines=8> */
.L_x_155:
[----:B------:R-:W-:Y:S05]  /*5060*/  BSYNC B1 ;  /* 0x0000000000017941 */ /* 0x000fea0003800000 */
.L_x_154:
[----:B-----5:R-:W-:Y:S01]  /*5070*/  LOP3.LUT R4, R24, 0xffffe000, RZ, 0xc0, !PT ;  /* 0xffffe00018047812 */ /* 0x020fe200078ec0ff */
[----:B------:R-:W-:Y:S01]  /*5080*/  BSSY B1, `(.L_x_156) ;  /* 0x000000a000017945 */ /* 0x000fe20003800000 */
[----:B------:R-:W-:-:S03]  /*5090*/  ISETP.GT.AND P0, PT, R3, 0x8, P0 ;  /* 0x000000080300780c */ /* 0x000fc60000704270 */
[----:B------:R-:W-:Y:S01]  /*50a0*/  FMUL R5, R4, R89 ;  /* 0x0000005904057220 */ /* 0x000fe20000400000 */
[----:B------:R-:W-:-:S03]  /*50b0*/  @P1 IMAD.MOV.U32 R4, RZ, RZ, R12 ;  /* 0x000000ffff041224 */ /* 0x000fc600078e000c */
[----:B-1----:R-:W-:Y:S01]  /*50c0*/  FFMA R7, R86, R88, R5 ;  /* 0x0000005856077223 */ /* 0x002fe20000000005 */
[----:B------:R-:W-:-:S04]  /*50d0*/  @P1 IMAD.MOV.U32 R5, RZ, RZ, R13 ;  /* 0x000000ffff051224 */ /* 0x000fc800078e000d */
[----:B------:R-:W-:-:S05]  /*50e0*/  F2FP.TF32.F32.PACK_B R7, R7 ;  /* 0x00000007ff07723e */ /* 0x000fca00024050ff */
[----:B------:R1:W-:Y:S01]  /*50f0*/  @P1 STG.E desc[UR36][R4.64+0x1e0], R7 ;  /* 0x0001e00704001986 */ /* 0x0003e2000c101924 */
[----:B------:R-:W-:Y:S05]  /*5100*/  @!P0 BRA `(.L_x_157) ;  /* 0x0000000000048947 */ /* 0x000fea0003800000 */
[----:B------:R0:W5:Y:S02]  /*5110*/  LDG.E.LTC128B R24, desc[UR36][R8.64+0x1e4] ;  /* 0x0001e42408187981 */ /* 0x000164000c1e1920 */
.L_x_157:
[----:B------:R-:W-:Y:S05]  /*5120*/  BSYNC B1 ;  /* 0x0000000000017941 */ /* 0x000fea0003800000 */
.L_x_156:
[----:B------:R-:W-:Y:S05]  /*5130*/  @!P0 BRA `(.L_x_158) ;  /* 0x0000001000d08947 */ /* 0x000fea0003800000 */
[----:B-----5:R-:W-:-:S05]  /*5140*/  LOP3.LUT R24, R24, 0xffffe000, RZ, 0xc0, !PT ;  /* 0xffffe00018187812 */ /* 0x020fca00078ec0ff */
[----:B------:R-:W-:-:S04]  /*5150*/  FMUL R24, R24, R89 ;  /* 0x0000005918187220 */ /* 0x000fc80000400000 */
[----:B------:R-:W-:-:S05]  /*5160*/  FFMA R87, R87, R88, R24 ;  /* 0x0000005857577223 */ /* 0x000fca0000000018 */
[----:B------:R-:W-:-:S05]  /*5170*/  F2FP.TF32.F32.PACK_B R87, R87 ;  /* 0x00000057ff57723e */ /* 0x000fca00024050ff */
[----:B------:R0:W-:Y:S01]  /*5180*/  STG.E desc[UR36][R12.64+0x1e4], R87 ;  /* 0x0001e4570c007986 */ /* 0x0001e2000c101924 */
[----:B------:R-:W-:Y:S05]  /*5190*/  BRA `(.L_x_158) ;  /* 0x0000001000b87947 */ /* 0x000fea0003800000 */
.L_x_33:
[----:B------:R-:W-:Y:S01]  /*51a0*/  ISETP.GT.AND P4, PT, R4, 0x1, PT ;  /* 0x000000010400780c */ /* 0x000fe20003f84270 */
[----:B------:R-:W-:Y:S01]  /*51b0*/  ULDC.64 UR4, c[0x0][0x5c0] ;  /* 0x0001700000047ab9 */ /* 0x000fe20000000a00 */
[-C--:B------:R-:W-:Y:S01]  /*51c0*/  FMUL R5, R24, R88.reuse ;  /* 0x0000005818057220 */ /* 0x080fe20000400000 */
[----:B------:R-:W-:Y:S01]  /*51d0*/  LEA R6, P1, R104, UR4, 0x2 ;  /* 0x0000000468067c11 */ /* 0x000fe2000f8210ff */
[-C--:B------:R-:W-:Y:S01]  /*51e0*/  FMUL R25, R25, R88.reuse ;  /* 0x0000005819197220 */ /* 0x080fe20000400000 */
[C---:B------:R-:W-:Y:S01]  /*51f0*/  ISETP.GT.AND P0, PT, R3.reuse, RZ, P4 ;  /* 0x000000ff0300720c */ /* 0x040fe20002704270 */
[-C--:B------:R-:W-:Y:S01]  /*5200*/  FMUL R11, R26, R88.reuse ;  /* 0x000000581a0b7220 */ /* 0x080fe20000400000 */
[----:B------:R-:W-:Y:S01]  /*5210*/  ISETP.GT.AND P2, PT, R3, 0x8, P2 ;  /* 0x000000080300780c */ /* 0x000fe20001744270 */
[-C--:B------:R-:W-:Y:S01]  /*5220*/  FMUL R27, R27, R88.reuse ;  /* 0x000000581b1b7220 */ /* 0x080fe20000400000 */
[----:B------:R-:W-:Y:S01]  /*5230*/  LEA.HI.X R7, R104, UR5, R115, 0x2, P1 ;  /* 0x0000000568077c11 */ /* 0x000fe200088f1473 */
[-C--:B------:R-:W-:Y:S01]  /*5240*/  FMUL R29, R29, R88.reuse ;  /* 0x000000581d1d7220 */ /* 0x080fe20000400000 */
[----:B------:R-:W-:Y:S01]  /*5250*/  F2FP.TF32.F32.PACK_B R5, R5 ;  /* 0x00000005ff05723e */ /* 0x000fe200024050ff */
[-C--:B------:R-:W-:Y:S01]  /*5260*/  FMUL R31, R31, R88.reuse ;  /* 0x000000581f1f7220 */ /* 0x080fe20000400000 */
[C---:B------:R-:W-:Y:S01]  /*5270*/  SHF.L.U64.HI R9, R90.reuse, 0x2, R91 ;  /* 0x000000025a097819 */ /* 0x040fe2000001025b */
[----:B------:R-:W-:Y:S01]  /*5280*/  FMUL R33, R33, R88 ;  /* 0x0000005821217220 */ /* 0x000fe20000400000 */
[----:B------:R-:W-:Y:S01]  /*5290*/  LEA R8, P1, R90, R6, 0x2 ;  /* 0x000000065a087211 */ /* 0x000fe200078210ff */
[----:B------:R0:W-:Y:S01]  /*52a0*/  @P3 STG.E desc[UR36][R6.64], R5 ;  /* 0x0000000506003986 */ /* 0x0001e2000c101924 */
[----:B------:R-:W-:Y:S01]  /*52b0*/  F2FP.TF32.F32.PACK_B R25, R25 ;  /* 0x00000019ff19723e */ /* 0x000fe200024050ff */
[-C--:B------:R-:W-:Y:S01]  /*52c0*/  FMUL R13, R34, R88.reuse ;  /* 0x00000058220d7220 */ /* 0x080fe20000400000 */
[----:B------:R-:W-:Y:S01]  /*52d0*/  F2FP.TF32.F32.PACK_B R11, R11 ;  /* 0x0000000bff0b723e */ /* 0x000fe200024050ff */
[----:B------:R-:W-:Y:S01]  /*52e0*/  IMAD.X R9, R9, 0x1, R7, P1 ;  /* 0x0000000109097824 */ /* 0x000fe200008e0607 */
[C---:B------:R-:W-:Y:S01]  /*52f0*/  ISETP.GT.AND P3, PT, R4.reuse, 0x8, PT ;  /* 0x000000080400780c */ /* 0x040fe20003f64270 */
[----:B------:R-:W-:Y:S01]  /*5300*/  @P0 STG.E desc[UR36][R6.64+0x4], R25 ;  /* 0x0000041906000986 */ /* 0x000fe2000c101924 */
[----:B------:R-:W-:Y:S01]  /*5310*/  ISETP.GT.AND P0, PT, R4, 0x9, PT ;  /* 0x000000090400780c */ /* 0x000fe20003f04270 */
[-C--:B------:R-:W-:Y:S01]  /*5320*/  FMUL R35, R35, R88.reuse ;  /* 0x0000005823237220 */ /* 0x080fe20000400000 */
[C---:B------:R-:W-:Y:S01]  /*5330*/  ISETP.GT.AND P4, PT, R3.reuse, 0x8, P4 ;  /* 0x000000080300780c */ /* 0x040fe20002784270 */
[----:B------:R1:W-:Y:S01]  /*5340*/  @P2 STG.E desc[UR36][R8.64], R11 ;  /* 0x0000000b08002986 */ /* 0x0003e2000c101924 */
[C---:B------:R-:W-:Y:S01]  /*5350*/  ISETP.GT.AND P1, PT, R3.reuse, RZ, P3 ;  /* 0x000000ff0300720c */ /* 0x040fe20001f24270 */
[-C--:B0-----:R-:W-:Y:S01]  /*5360*/  FMUL R5, R28, R88.reuse ;  /* 0x000000581c057220 */ /* 0x081fe20000400000 */
[----:B------:R-:W-:Y:S01]  /*5370*/  ISETP.GT.AND P2, PT, R3, RZ, P0 ;  /* 0x000000ff0300720c */ /* 0x000fe20000744270 */
[-C--:B------:R-:W-:Y:S01]  /*5380*/  FMUL R37, R37, R88.reuse ;  /* 0x0000005825257220 */ /* 0x080fe20000400000 */
[----:B------:R-:W-:Y:S01]  /*5390*/  ISETP.GT.AND P3, PT, R3, 0x8, P3 ;  /* 0x000000080300780c */ /* 0x000fe20001f64270 */
[-C--:B------:R-:W-:Y:S01]  /*53a0*/  FMUL R39, R39, R88.reuse ;  /* 0x0000005827277220 */ /* 0x080fe20000400000 */
[----:B------:R-:W-:Y:S01]  /*53b0*/  F2FP.TF32.F32.PACK_B R27, R27 ;  /* 0x0000001bff1b723e */ /* 0x000fe200024050ff */
[-C--:B------:R-:W-:Y:S01]  /*53c0*/  FMUL R41, R41, R88.reuse ;  /* 0x0000005829297220 */ /* 0x080fe20000400000 */
[----:B------:R-:W-:Y:S01]  /*53d0*/  F2FP.TF32.F32.PACK_B R5, R5 ;  /* 0x00000005ff05723e */ /* 0x000fe200024050ff */
[-C--:B------:R-:W-:Y:S01]  /*53e0*/  FMUL R43, R43, R88.reuse ;  /* 0x000000582b2b7220 */ /* 0x080fe20000400000 */
[----:B------:R-:W-:Y:S01]  /*53f0*/  F2FP.TF32.F32.PACK_B R29, R29 ;  /* 0x0000001dff1d723e */ /* 0x000fe200024050ff */
[-C--:B-1----:R-:W-:Y:S01]  /*5400*/  FMUL R11, R30, R88.reuse ;  /* 0x000000581e0b7220 */ /* 0x082fe20000400000 */
[----:B------:R-:W-:Y:S01]  /*5410*/  @P4 STG.E desc[UR36][R8.64+0x4], R27 ;  /* 0x0000041b08004986 */ /* 0x000fe2000c101924 */
[C---:B------:R-:W-:Y:S01]  /*5420*/  ISETP.GT.AND P4, PT, R4.reuse, 0x11, PT ;  /* 0x000000110400780c */ /* 0x040fe20003f84270 */
[-C--:B------:R-:W-:Y:S01]  /*5430*/  FMUL R45, R45, R88.reuse ;  /* 0x000000582d2d7220 */ /* 0x080fe20000400000 */
[----:B------:R-:W-:Y:S01]  /*5440*/  ISETP.GT.AND P0, PT, R3, 0x8, P0 ;  /* 0x000000080300780c */ /* 0x000fe20000704270 */
[----:B------:R0:W-:Y:S01]  /*5450*/  @P1 STG.E desc[UR36][R6.64+0x20], R5 ;  /* 0x0000200506001986 */ /* 0x0001e2000c101924 */
[----:B------:R-:W-:Y:S01]  /*5460*/  F2FP.TF32.F32.PACK_B R11, R11 ;  /* 0x0000000bff0b723e */ /* 0x000fe200024050ff */
[-C--:B------:R-:W-:Y:S01]  /*5470*/  FMUL R47, R47, R88.reuse ;  /* 0x000000582f2f7220 */ /* 0x080fe20000400000 */
[----:B------:R-:W-:Y:S01]  /*5480*/  F2FP.TF32.F32.PACK_B R31, R31 ;  /* 0x0000001fff1f723e */ /* 0x000fe200024050ff */
[----:B------:R-:W-:Y:S01]  /*5490*/  @P2 STG.E desc[UR36][R6.64+0x24], R29 ;  /* 0x0000241d06002986 */ /* 0x000fe2000c101924 */
[----:B------:R-:W-:Y:S01]  /*54a0*/  ISETP.GT.AND P2, PT, R4, 0x10, PT ;  /* 0x000000100400780c */ /* 0x000fe20003f44270 */
[-C--:B------:R-:W-:Y:S01]  /*54b0*/  FMUL R49, R49, R88.reuse ;  /* 0x0000005831317220 */ /* 0x080fe20000400000 */
[----:B------:R-:W-:Y:S01]  /*54c0*/  F2FP.TF32.F32.PACK_B R33, R33 ;  /* 0x00000021ff21723e */ /* 0x000fe200024050ff */
[----:B------:R1:W-:Y:S01]  /*54d0*/  @P3 STG.E desc[UR36][R8.64+0x20], R11 ;  /* 0x0000200b08003986 */ /* 0x0003e2000c101924 */
[----:B------:R-:W-:Y:S01]  /*54e0*/  ISETP.GT.AND P1, PT, R3, RZ, P2 ;  /* 0x000000ff0300720c */ /* 0x000fe20001724270 */
[-C--:B------:R-:W-:Y:S01]  /*54f0*/  FMUL R51, R51, R88.reuse ;  /* 0x0000005833337220 */ /* 0x080fe20000400000 */
[C---:B------:R-:W-:Y:S01]  /*5500*/  ISETP.GT.AND P3, PT, R3.reuse, RZ, P4 ;  /* 0x000000ff0300720c */ /* 0x040fe20002764270 */
[-C--:B0-----:R-:W-:Y:S01]  /*5510*/  FMUL R5, R32, R88.reuse ;  /* 0x0000005820057220 */ /* 0x081fe20000400000 */
[----:B------:R-:W-:Y:S01]  /*5520*/  ISETP.GT.AND P2, PT, R3, 0x8, P2 ;  /* 0x000000080300780c */ /* 0x000fe20001744270 */
[----:B------:R-:W-:Y:S01]  /*5530*/  @P0 STG.E desc[UR36][R8.64+0x24], R31 ;  /* 0x0000241f08000986 */ /* 0x000fe2000c101924 */
[----:B------:R-:W-:Y:S01]  /*5540*/  F2FP.TF32.F32.PACK_B R13, R13 ;  /* 0x0000000dff0d723e */ /* 0x000fe200024050ff */
[-C--:B------:R-:W-:Y:S01]  /*5550*/  FMUL R53, R53, R88.reuse ;  /* 0x0000005835357220 */ /* 0x080fe20000400000 */
[----:B------:R-:W-:Y:S01]  /*5560*/  F2FP.TF32.F32.PACK_B R5, R5 ;  /* 0x00000005ff05723e */ /* 0x000fe200024050ff */
[-C--:B------:R-:W-:Y:S01]  /*5570*/  FMUL R55, R55, R88.reuse ;  /* 0x0000005837377220 */ /* 0x080fe20000400000 */
[----:B------:R-:W-:Y:S01]  /*5580*/  ISETP.GT.AND P0, PT, R4, 0x19, PT ;  /* 0x000000190400780c */ /* 0x000fe20003f04270 */
[-C--:B-1----:R-:W-:Y:S01]  /*5590*/  FMUL R11, R38, R88.reuse ;  /* 0x00000058260b7220 */ /* 0x082fe20000400000 */
        /* <DEDUP_REMOVED lines=16> */
[----:B------:R-:W-:Y:S01]  /*56a0*/  ISETP.GT.AND P4, PT, R4, 0x21, PT ;  /* 0x000000210400780c */ /* 0x000fe20003f84270 */
[-C--:B------:R-:W-:Y:S01]  /*56b0*/  FMUL R63, R63, R88.reuse ;  /* 0x000000583f3f7220 */ /* 0x080fe20000400000 */
[----:B------:R-:W-:Y:S01]  /*56c0*/  F2FP.TF32.F32.PACK_B R5, R5 ;  /* 0x00000005ff05723e */ /* 0x000fe200024050ff */
[-C--:B------:R-:W-:Y:S01]  /*56d0*/  FMUL R65, R65, R88.reuse ;  /* 0x0000005841417220 */ /* 0x080fe20000400000 */
[----:B------:R-:W-:Y:S01]  /*56e0*/  ISETP.GT.AND P0, PT, R3, 0x8, P0 ;  /* 0x000000080300780c */ /* 0x000fe20000704270 */
[-C--:B-1----:R-:W-:Y:S01]  /*56f0*/  FMUL R13, R42, R88.reuse ;  /* 0x000000582a0d7220 */ /* 0x082fe20000400000 */
[----:B------:R-:W-:Y:S01]  /*5700*/  F2FP.TF32.F32.PACK_B R39, R39 ;  /* 0x00000027ff27723e */ /* 0x000fe200024050ff */
        /* <DEDUP_REMOVED lines=13> */
[C---:B------:R-:W-:Y:S01]  /*57e0*/  ISETP.GT.AND P2, PT, R3.reuse, 0x8, P2 ;  /* 0x000000080300780c */ /* 0x040fe20001744270 */
[----:B------:R-:W-:Y:S01]  /*57f0*/  @P0 STG.E desc[UR36][R8.64+0x64], R39 ;  /* 0x0000642708000986 */ /* 0x000fe2000c101924 */
[----:B------:R-:W-:Y:S01]  /*5800*/  ISETP.GT.AND P4, PT, R3, 0x8, P4 ;  /* 0x000000080300780c */ /* 0x000fe20002784270 */
[-C--:B------:R-:W-:Y:S01]  /*5810*/  FMUL R73, R73, R88.reuse ;  /* 0x0000005849497220 */ /* 0x080fe20000400000 */
[----:B------:R-:W-:Y:S01]  /*5820*/  F2FP.TF32.F32.PACK_B R5, R5 ;  /* 0x00000005ff05723e */ /* 0x000fe200024050ff */
[-C--:B------:R-:W-:Y:S01]  /*5830*/  FMUL R75, R75, R88.reuse ;  /* 0x000000584b4b7220 */ /* 0x080fe20000400000 */
[----:B------:R-:W-:Y:S01]  /*5840*/  ISETP.GT.AND P0, PT, R4, 0x29, PT ;  /* 0x000000290400780c */ /* 0x000fe20003f04270 */
        /* <DEDUP_REMOVED lines=25> */
[----:B------:R-:W-:Y:S01]  /*59e0*/  ISETP.GT.AND P1, PT, R4, 0x31, PT ;  /* 0x000000310400780c */ /* 0x000fe20003f24270 */
[-C--:B------:R-:W-:Y:S01]  /*59f0*/  FMUL R85, R85, R88.reuse ;  /* 0x0000005855557220 */ /* 0x080fe20000400000 */
[----:B------:R-:W-:Y:S01]  /*5a00*/  F2FP.TF32.F32.PACK_B R13, R13 ;  /* 0x0000000dff0d723e */ /* 0x000fe200024050ff */
[----:B------:R-:W-:Y:S01]  /*5a10*/  @P2 STG.E desc[UR36][R6.64+0xa4], R45 ;  /* 0x0000a42d06002986 */ /* 0x000fe2000c101924 */
[----:B------:R-:W-:Y:S01]  /*5a20*/  ISETP.GT.AND P2, PT, R3, RZ, P4 ;  /* 0x000000ff0300720c */ /* 0x000fe20002744270 */
[----:B------:R-:W-:Y:S01]  /*5a30*/  FMUL R87, R87, R88 ;  /* 0x0000005857577220 */ /* 0x000fe20000400000 */
[----:B------:R-:W-:Y:S01]  /*5a40*/  F2FP.TF32.F32.PACK_B R53, R53 ;  /* 0x00000035ff35723e */ /* 0x000fe200024050ff */
[----:B------:R1:W-:Y:S01]  /*5a50*/  @P3 STG.E desc[UR36][R8.64+0xa0], R11 ;  /* 0x0000a00b08003986 */ /* 0x0003e2000c101924 */
[----:B------:R-:W-:-:S02]  /*5a60*/  ISETP.GT.AND P3, PT, R3, RZ, P1 ;  /* 0x000000ff0300720c */ /* 0x000fc40000f64270 */
[----:B------:R-:W-:Y:S01]  /*5a70*/  F2FP.TF32.F32.PACK_B R55, R55 ;  /* 0x00000037ff37723e */ /* 0x000fe200024050ff */
[-C--:B0-----:R-:W-:Y:S01]  /*5a80*/  FMUL R5, R48, R88.reuse ;  /* 0x0000005830057220 */ /* 0x081fe20000400000 */
[----:B------:R-:W-:Y:S01]  /*5a90*/  @P0 STG.E desc[UR36][R8.64+0xa4], R47 ;  /* 0x0000a42f08000986 */ /* 0x000fe2000c101924 */
[----:B------:R-:W-:Y:S02]  /*5aa0*/  ISETP.GT.AND P0, PT, R3, 0x8, P4 ;  /* 0x000000080300780c */ /* 0x000fe40002704270 */
[----:B------:R-:W-:Y:S02]  /*5ab0*/  F2FP.TF32.F32.PACK_B R57, R57 ;  /* 0x00000039ff39723e */ /* 0x000fe400024050ff */
[----:B------:R-:W-:Y:S01]  /*5ac0*/  F2FP.TF32.F32.PACK_B R5, R5 ;  /* 0x00000005ff05723e */ /* 0x000fe200024050ff */
[----:B-1----:R-:W-:Y:S01]  /*5ad0*/  FMUL R11, R54, R88 ;  /* 0x00000058360b7220 */ /* 0x002fe20000400000 */
[----:B------:R-:W-:-:S03]  /*5ae0*/  F2FP.TF32.F32.PACK_B R59, R59 ;  /* 0x0000003bff3b723e */ /* 0x000fc600024050ff */
[----:B------:R0:W-:Y:S01]  /*5af0*/  @P2 STG.E desc[UR36][R6.64+0xc0], R5 ;  /* 0x0000c00506002986 */ /* 0x0001e2000c101924 */
[C---:B------:R-:W-:Y:S02]  /*5b00*/  ISETP.GT.AND P2, PT, R4.reuse, 0x38, PT ;  /* 0x000000380400780c */ /* 0x040fe40003f44270 */
[----:B------:R-:W-:Y:S01]  /*5b10*/  F2FP.TF32.F32.PACK_B R11, R11 ;  /* 0x0000000bff0b723e */ /* 0x000fe200024050ff */
[----:B------:R-:W-:Y:S01]  /*5b20*/  @P3 STG.E desc[UR36][R6.64+0xc4], R49 ;  /* 0x0000c43106003986 */ /* 0x000fe2000c101924 */
[C---:B------:R-:W-:Y:S02]  /*5b30*/  ISETP.GT.AND P3, PT, R3.reuse, 0x8, P1 ;  /* 0x000000080300780c */ /* 0x040fe40000f64270 */
[----:B------:R-:W-:Y:S01]  /*5b40*/  ISETP.GT.AND P1, PT, R4, 0x39, PT ;  /* 0x000000390400780c */ /* 0x000fe20003f24270 */
[----:B------:R1:W-:Y:S01]  /*5b50*/  @P0 STG.E desc[UR36][R8.64+0xc0], R13 ;  /* 0x0000c00d08000986 */ /* 0x0003e2000c101924 */
[C---:B------:R-:W-:Y:S02]  /*5b60*/  ISETP.GT.AND P4, PT, R3.reuse, RZ, P2 ;  /* 0x000000ff0300720c */ /* 0x040fe40001784270 */
[C---:B------:R-:W-:Y:S01]  /*5b70*/  ISETP.GT.AND P0, PT, R3.reuse, RZ, P1 ;  /* 0x000000ff0300720c */ /* 0x040fe20000f04270 */
[----:B0-----:R-:W-:Y:S01]  /*5b80*/  FMUL R5, R52, R88 ;  /* 0x0000005834057220 */ /* 0x001fe20000400000 */
[----:B------:R-:W-:-:S02]  /*5b90*/  ISETP.GT.AND P2, PT, R3, 0x8, P2 ;  /* 0x000000080300780c */ /* 0x000fc40001744270 */
[----:B------:R-:W-:Y:S02]  /*5ba0*/  F2FP.TF32.F32.PACK_B R61, R61 ;  /* 0x0000003dff3d723e */ /* 0x000fe400024050ff */
[----:B------:R-:W-:Y:S01]  /*5bb0*/  F2FP.TF32.F32.PACK_B R5, R5 ;  /* 0x00000005ff05723e */ /* 0x000fe200024050ff */
[----:B------:R-:W-:Y:S01]  /*5bc0*/  @P3 STG.E desc[UR36][R8.64+0xc4], R51 ;  /* 0x0000c43308003986 */ /* 0x000fe2000c101924 */
[C---:B------:R-:W-:Y:S01]  /*5bd0*/  ISETP.GT.AND P3, PT, R3.reuse, 0x8, P1 ;  /* 0x000000080300780c */ /* 0x040fe20000f64270 */
[----:B-1----:R-:W-:Y:S01]  /*5be0*/  FMUL R13, R58, R88 ;  /* 0x000000583a0d7220 */ /* 0x002fe20000400000 */
[C---:B------:R-:W-:Y:S01]  /*5bf0*/  ISETP.GT.AND P1, PT, R4.reuse, 0x40, PT ;  /* 0x000000400400780c */ /* 0x040fe20003f24270 */
[----:B------:R0:W-:Y:S01]  /*5c00*/  @P4 STG.E desc[UR36][R6.64+0xe0], R5 ;  /* 0x0000e00506004986 */ /* 0x0001e2000c101924 */
[----:B------:R-:W-:Y:S02]  /*5c10*/  F2FP.TF32.F32.PACK_B R63, R63 ;  /* 0x0000003fff3f723e */ /* 0x000fe400024050ff */
[----:B------:R-:W-:Y:S01]  /*5c20*/  ISETP.GT.AND P4, PT, R3, RZ, P1 ;  /* 0x000000ff0300720c */ /* 0x000fe20000f84270 */
[----:B------:R-:W-:Y:S01]  /*5c30*/  @P0 STG.E desc[UR36][R6.64+0xe4], R53 ;  /* 0x0000e43506000986 */ /* 0x000fe2000c101924 */
[----:B------:R-:W-:-:S02]  /*5c40*/  ISETP.GT.AND P0, PT, R4, 0x41, PT ;  /* 0x000000410400780c */ /* 0x000fc40003f04270 */
[C---:B------:R-:W-:Y:S01]  /*5c50*/  ISETP.GT.AND P1, PT, R3.reuse, 0x8, P1 ;  /* 0x000000080300780c */ /* 0x040fe20000f24270 */
[----:B------:R1:W-:Y:S01]  /*5c60*/  @P2 STG.E desc[UR36][R8.64+0xe0], R11 ;  /* 0x0000e00b08002986 */ /* 0x0003e2000c101924 */
[C---:B------:R-:W-:Y:S02]  /*5c70*/  ISETP.GT.AND P2, PT, R3.reuse, RZ, P0 ;  /* 0x000000ff0300720c */ /* 0x040fe40000744270 */
[----:B------:R-:W-:Y:S01]  /*5c80*/  F2FP.TF32.F32.PACK_B R13, R13 ;  /* 0x0000000dff0d723e */ /* 0x000fe200024050ff */
[-C--:B0-----:R-:W-:Y:S01]  /*5c90*/  FMUL R5, R56, R88.reuse ;  /* 0x0000005838057220 */ /* 0x081fe20000400000 */
[----:B------:R-:W-:Y:S01]  /*5ca0*/  @P3 STG.E desc[UR36][R8.64+0xe4], R55 ;  /* 0x0000e43708003986 */ /* 0x000fe2000c101924 */
[----:B------:R-:W-:Y:S02]  /*5cb0*/  ISETP.GT.AND P3, PT, R3, 0x8, P0 ;  /* 0x000000080300780c */ /* 0x000fe40000764270 */
[----:B------:R-:W-:Y:S02]  /*5cc0*/  ISETP.GT.AND P0, PT, R4, 0x49, PT ;  /* 0x000000490400780c */ /* 0x000fe40003f04270 */
[----:B------:R-:W-:Y:S01]  /*5cd0*/  F2FP.TF32.F32.PACK_B R5, R5 ;  /* 0x00000005ff05723e */ /* 0x000fe200024050ff */
[----:B-1----:R-:W-:Y:S01]  /*5ce0*/  FMUL R11, R62, R88 ;  /* 0x000000583e0b7220 */ /* 0x002fe20000400000 */
[----:B------:R-:W-:-:S03]  /*5cf0*/  F2FP.TF32.F32.PACK_B R65, R65 ;  /* 0x00000041ff41723e */ /* 0x000fc600024050ff */
[----:B------:R0:W-:Y:S01]  /*5d00*/  @P4 STG.E desc[UR36][R6.64+0x100], R5 ;  /* 0x0001000506004986 */ /* 0x0001e2000c101924 */
[----:B------:R-:W-:Y:S02]  /*5d10*/  F2FP.TF32.F32.PACK_B R67, R67 ;  /* 0x00000043ff43723e */ /* 0x000fe400024050ff */
[----:B------:R-:W-:Y:S01]  /*5d20*/  F2FP.TF32.F32.PACK_B R11, R11 ;  /* 0x0000000bff0b723e */ /* 0x000fe200024050ff */
[----:B------:R-:W-:Y:S01]  /*5d30*/  @P2 STG.E desc[UR36][R6.64+0x104], R57 ;  /* 0x0001043906002986 */ /* 0x000fe2000c101924 */
[----:B------:R-:W-:Y:S02]  /*5d40*/  ISETP.GT.AND P2, PT, R4, 0x48, PT ;  /* 0x000000480400780c */ /* 0x000fe40003f44270 */
[----:B------:R-:W-:Y:S01]  /*5d50*/  F2FP.TF32.F32.PACK_B R69, R69 ;  /* 0x00000045ff45723e */ /* 0x000fe200024050ff */
[----:B------:R1:W-:Y:S01]  /*5d60*/  @P1 STG.E desc[UR36][R8.64+0x100], R13 ;  /* 0x0001000d08001986 */ /* 0x0003e2000c101924 */
[C---:B------:R-:W-:Y:S02]  /*5d70*/  ISETP.GT.AND P4, PT, R3.reuse, RZ, P2 ;  /* 0x000000ff0300720c */ /* 0x040fe40001784270 */
[C---:B------:R-:W-:Y:S01]  /*5d80*/  ISETP.GT.AND P1, PT, R3.reuse, RZ, P0 ;  /* 0x000000ff0300720c */ /* 0x040fe20000724270 */
[----:B0-----:R-:W-:Y:S01]  /*5d90*/  FMUL R5, R60, R88 ;  /* 0x000000583c057220 */ /* 0x001fe20000400000 */
[C---:B------:R-:W-:Y:S01]  /*5da0*/  ISETP.GT.AND P2, PT, R3.reuse, 0x8, P2 ;  /* 0x000000080300780c */ /* 0x040fe20001744270 */
[----:B------:R-:W-:Y:S01]  /*5db0*/  @P3 STG.E desc[UR36][R8.64+0x104], R59 ;  /* 0x0001043b08003986 */ /* 0x000fe2000c101924 */
[----:B------:R-:W-:-:S02]  /*5dc0*/  ISETP.GT.AND P3, PT, R3, 0x8, P0 ;  /* 0x000000080300780c */ /* 0x000fc40000764270 */
[----:B------:R-:W-:Y:S02]  /*5dd0*/  F2FP.TF32.F32.PACK_B R5, R5 ;  /* 0x00000005ff05723e */ /* 0x000fe400024050ff */
[----:B------:R-:W-:Y:S01]  /*5de0*/  ISETP.GT.AND P0, PT, R4, 0x51, PT ;  /* 0x000000510400780c */ /* 0x000fe20003f04270 */
[----:B-1----:R-:W-:Y:S01]  /*5df0*/  FMUL R13, R66, R88 ;  /* 0x00000058420d7220 */ /* 0x002fe20000400000 */
[----:B------:R-:W-:Y:S01]  /*5e00*/  F2FP.TF32.F32.PACK_B R71, R71 ;  /* 0x00000047ff47723e */ /* 0x000fe200024050ff */
[----:B------:R0:W-:Y:S01]  /*5e10*/  @P4 STG.E desc[UR36][R6.64+0x120], R5 ;  /* 0x0001200506004986 */ /* 0x0001e2000c101924 */
[----:B------:R-:W-:Y:S02]  /*5e20*/  F2FP.TF32.F32.PACK_B R73, R73 ;  /* 0x00000049ff49723e */ /* 0x000fe400024050ff */
[----:B------:R-:W-:Y:S01]  /*5e30*/  F2FP.TF32.F32.PACK_B R13, R13 ;  /* 0x0000000dff0d723e */ /* 0x000fe200024050ff */
[----:B------:R-:W-:Y:S01]  /*5e40*/  @P1 STG.E desc[UR36][R6.64+0x124], R61 ;  /* 0x0001243d06001986 */ /* 0x000fe2000c101924 */
[----:B------:R-:W-:-:S02]  /*5e50*/  ISETP.GT.AND P1, PT, R4, 0x50, PT ;  /* 0x000000500400780c */ /* 0x000fc40003f24270 */
[----:B------:R-:W-:Y:S01]  /*5e60*/  F2FP.TF32.F32.PACK_B R75, R75 ;  /* 0x0000004bff4b723e */ /* 0x000fe200024050ff */
[----:B------:R1:W-:Y:S01]  /*5e70*/  @P2 STG.E desc[UR36][R8.64+0x120], R11 ;  /* 0x0001200b08002986 */ /* 0x0003e2000c101924 */
[C---:B------:R-:W-:Y:S02]  /*5e80*/  ISETP.GT.AND P4, PT, R3.reuse, RZ, P1 ;  /* 0x000000ff0300720c */ /* 0x040fe40000f84270 */
[C---:B------:R-:W-:Y:S01]  /*5e90*/  ISETP.GT.AND P2, PT, R3.reuse, RZ, P0 ;  /* 0x000000ff0300720c */ /* 0x040fe20000744270 */
[----:B0-----:R-:W-:Y:S01]  /*5ea0*/  FMUL R5, R64, R88 ;  /* 0x0000005840057220 */ /* 0x001fe20000400000 */
[C---:B------:R-:W-:Y:S01]  /*5eb0*/  ISETP.GT.AND P1, PT, R3.reuse, 0x8, P1 ;  /* 0x000000080300780c */ /* 0x040fe20000f24270 */
[----:B------:R-:W-:Y:S01]  /*5ec0*/  @P3 STG.E desc[UR36][R8.64+0x124], R63 ;  /* 0x0001243f08003986 */ /* 0x000fe2000c101924 */
[----:B------:R-:W-:Y:S02]  /*5ed0*/  ISETP.GT.AND P3, PT, R3, 0x8, P0 ;  /* 0x000000080300780c */ /* 0x000fe40000764270 */
[----:B------:R-:W-:-:S02]  /*5ee0*/  F2FP.TF32.F32.PACK_B R5, R5 ;  /* 0x00000005ff05723e */ /* 0x000fc400024050ff */
[----:B------:R-:W-:Y:S01]  /*5ef0*/  ISETP.GT.AND P0, PT, R4, 0x59, PT ;  /* 0x000000590400780c */ /* 0x000fe20003f04270 */
[----:B-1----:R-:W-:Y:S01]  /*5f00*/  FMUL R11, R70, R88 ;  /* 0x00000058460b7220 */ /* 0x002fe20000400000 */
[----:B------:R-:W-:Y:S01]  /*5f10*/  F2FP.TF32.F32.PACK_B R77, R77 ;  /* 0x0000004dff4d723e */ /* 0x000fe200024050ff */
[----:B------:R0:W-:Y:S01]  /*5f20*/  @P4 STG.E desc[UR36][R6.64+0x140], R5 ;  /* 0x0001400506004986 */ /* 0x0001e2000c101924 */
[----:B------:R-:W-:Y:S02]  /*5f30*/  F2FP.TF32.F32.PACK_B R79, R79 ;  /* 0x0000004fff4f723e */ /* 0x000fe400024050ff */
[----:B------:R-:W-:Y:S01]  /*5f40*/  F2FP.TF32.F32.PACK_B R11, R11 ;  /* 0x0000000bff0b723e */ /* 0x000fe200024050ff */
[----:B------:R-:W-:Y:S01]  /*5f50*/  @P2 STG.E desc[UR36][R6.64+0x144], R65 ;  /* 0x0001444106002986 */ /* 0x000fe2000c101924 */
[----:B------:R-:W-:Y:S02]  /*5f60*/  ISETP.GT.AND P2, PT, R4, 0x58, PT ;  /* 0x000000580400780c */ /* 0x000fe40003f44270 */
[----:B------:R-:W-:Y:S01]  /*5f70*/  F2FP.TF32.F32.PACK_B R81, R81 ;  /* 0x00000051ff51723e */ /* 0x000fe200024050ff */
[----:B------:R1:W-:Y:S01]  /*5f80*/  @P1 STG.E desc[UR36][R8.64+0x140], R13 ;  /* 0x0001400d08001986 */ /* 0x0003e2000c101924 */
[----:B------:R-:W-:-:S02]  /*5f90*/  ISETP.GT.AND P4, PT, R3, RZ, P2 ;  /* 0x000000ff0300720c */ /* 0x000fc40001784270 */
[C---:B------:R-:W-:Y:S01]  /*5fa0*/  ISETP.GT.AND P1, PT, R3.reuse, RZ, P0 ;  /* 0x000000ff0300720c */ /* 0x040fe20000724270 */
[-C--:B0-----:R-:W-:Y:S01]  /*5fb0*/  FMUL R5, R68, R88.reuse ;  /* 0x0000005844057220 */ /* 0x081fe20000400000 */
[C---:B------:R-:W-:Y:S01]  /*5fc0*/  ISETP.GT.AND P2, PT, R3.reuse, 0x8, P2 ;  /* 0x000000080300780c */ /* 0x040fe20001744270 */
[----:B------:R-:W-:Y:S01]  /*5fd0*/  @P3 STG.E desc[UR36][R8.64+0x144], R67 ;  /* 0x0001444308003986 */ /* 0x000fe2000c101924 */
[----:B------:R-:W-:Y:S02]  /*5fe0*/  ISETP.GT.AND P3, PT, R3, 0x8, P0 ;  /* 0x000000080300780c */ /* 0x000fe40000764270 */
[----:B------:R-:W-:Y:S02]  /*5ff0*/  F2FP.TF32.F32.PACK_B R5, R5 ;  /* 0x00000005ff05723e */ /* 0x000fe400024050ff */
[----:B------:R-:W-:Y:S01]  /*6000*/  ISETP.GT.AND P0, PT, R4, 0x61, PT ;  /* 0x000000610400780c */ /* 0x000fe20003f04270 */
[----:B-1----:R-:W-:Y:S01]  /*6010*/  FMUL R13, R74, R88 ;  /* 0x000000584a0d7220 */ /* 0x002fe20000400000 */
[----:B------:R-:W-:Y:S01]  /*6020*/  F2FP.TF32.F32.PACK_B R15, R15 ;  /* 0x0000000fff0f723e */ /* 0x000fe200024050ff */
[----:B------:R0:W-:Y:S01]  /*6030*/  @P4 STG.E desc[UR36][R6.64+0x160], R5 ;  /* 0x0001600506004986 */ /* 0x0001e2000c101924 */
[----:B------:R-:W-:-:S02]  /*6040*/  F2FP.TF32.F32.PACK_B R83, R83 ;  /* 0x00000053ff53723e */ /* 0x000fc400024050ff */
        /* <DEDUP_REMOVED lines=15> */
[----:B------:R0:W-:Y:S03]  /*6140*/  @P4 STG.E desc[UR36][R6.64+0x180], R5 ;  /* 0x0001800506004986 */ /* 0x0001e6000c101924 */
[----:B------:R-:W-:Y:S01]  /*6150*/  F2FP.TF32.F32.PACK_B R11, R11 ;  /* 0x0000000bff0b723e */ /* 0x000fe200024050ff */
[----:B------:R-:W-:Y:S01]  /*6160*/  @P2 STG.E desc[UR36][R6.64+0x184], R73 ;  /* 0x0001844906002986 */ /* 0x000fe2000c101924 */
[----:B------:R-:W-:-:S03]  /*6170*/  ISETP.GT.AND P2, PT, R4, 0x68, PT ;  /* 0x000000680400780c */ /* 0x000fc60003f44270 */
[----:B------:R1:W-:Y:S01]  /*6180*/  @P1 STG.E desc[UR36][R8.64+0x180], R13 ;  /* 0x0001800d08001986 */ /* 0x0003e2000c101924 */
[C---:B------:R-:W-:Y:S02]  /*6190*/  ISETP.GT.AND P4, PT, R3.reuse, RZ, P2 ;  /* 0x000000ff0300720c */ /* 0x040fe40001784270 */
[C---:B------:R-:W-:Y:S01]  /*61a0*/  ISETP.GT.AND P1, PT, R3.reuse, RZ, P0 ;  /* 0x000000ff0300720c */ /* 0x040fe20000724270 */
[-C--:B0-----:R-:W-:Y:S01]  /*61b0*/  FMUL R5, R76, R88.reuse ;  /* 0x000000584c057220 */ /* 0x081fe20000400000 */
[C---:B------:R-:W-:Y:S01]  /*61c0*/  ISETP.GT.AND P2, PT, R3.reuse, 0x8, P2 ;  /* 0x000000080300780c */ /* 0x040fe20001744270 */
[----:B------:R-:W-:Y:S01]  /*61d0*/  @P3 STG.E desc[UR36][R8.64+0x184], R75 ;  /* 0x0001844b08003986 */ /* 0x000fe2000c101924 */
[----:B------:R-:W-:Y:S02]  /*61e0*/  ISETP.GT.AND P3, PT, R4, 0x71, PT ;  /* 0x000000710400780c */ /* 0x000fe40003f64270 */
[----:B------:R-:W-:Y:S02]  /*61f0*/  F2FP.TF32.F32.PACK_B R5, R5 ;  /* 0x00000005ff05723e */ /* 0x000fe400024050ff */
[----:B------:R-:W-:Y:S01]  /*6200*/  ISETP.GT.AND P0, PT, R3, 0x8, P0 ;  /* 0x000000080300780c */ /* 0x000fe20000704270 */
[----:B-1----:R-:W-:-:S02]  /*6210*/  FMUL R13, R80, R88 ;  /* 0x00000058500d7220 */ /* 0x002fc40000400000 */
[----:B------:R-:W-:Y:S03]  /*6220*/  @P4 STG.E desc[UR36][R6.64+0x1a0], R5 ;  /* 0x0001a00506004986 */ /* 0x000fe6000c101924 */
[----:B------:R-:W-:Y:S01]  /*6230*/  F2FP.TF32.F32.PACK_B R13, R13 ;  /* 0x0000000dff0d723e */ /* 0x000fe200024050ff */
[----:B------:R-:W-:Y:S01]  /*6240*/  @P1 STG.E desc[UR36][R6.64+0x1a4], R77 ;  /* 0x0001a44d06001986 */ /* 0x000fe2000c101924 */
[----:B------:R-:W-:-:S03]  /*6250*/  ISETP.GT.AND P1, PT, R4, 0x70, PT ;  /* 0x000000700400780c */ /* 0x000fc60003f24270 */
[----:B------:R0:W-:Y:S01]  /*6260*/  @P2 STG.E desc[UR36][R8.64+0x1a0], R11 ;  /* 0x0001a00b08002986 */ /* 0x0001e2000c101924 */
[C---:B------:R-:W-:Y:S02]  /*6270*/  ISETP.GT.AND P4, PT, R3.reuse, RZ, P1 ;  /* 0x000000ff0300720c */ /* 0x040fe40000f84270 */
[C---:B------:R-:W-:Y:S01]  /*6280*/  ISETP.GT.AND P2, PT, R3.reuse, RZ, P3 ;  /* 0x000000ff0300720c */ /* 0x040fe20001f44270 */
[----:B------:R-:W-:Y:S01]  /*6290*/  @P0 STG.E desc[UR36][R8.64+0x1a4], R79 ;  /* 0x0001a44f08000986 */ /* 0x000fe2000c101924 */
[C---:B------:R-:W-:Y:S02]  /*62a0*/  ISETP.GT.AND P1, PT, R3.reuse, 0x8, P1 ;  /* 0x000000080300780c */ /* 0x040fe40000f24270 */
[----:B------:R-:W-:Y:S02]  /*62b0*/  ISETP.GT.AND P0, PT, R4, 0x78, PT ;  /* 0x000000780400780c */ /* 0x000fe40003f04270 */
[----:B------:R-:W-:Y:S01]  /*62c0*/  ISETP.GT.AND P3, PT, R3, 0x8, P3 ;  /* 0x000000080300780c */ /* 0x000fe20001f64270 */
[----:B0-----:R-:W-:-:S04]  /*62d0*/  FMUL R11, R86, R88 ;  /* 0x00000058560b7220 */ /* 0x001fc80000400000 */
[----:B------:R-:W-:Y:S01]  /*62e0*/  @P4 STG.E desc[UR36][R6.64+0x1c0], R13 ;  /* 0x0001c00d06004986 */ /* 0x000fe2000c101924 */
[----:B------:R-:W-:Y:S01]  /*62f0*/  ISETP.GT.AND P4, PT, R4, 0x79, PT ;  /* 0x000000790400780c */ /* 0x000fe20003f84270 */
[----:B------:R-:W-:Y:S01]  /*6300*/  @P2 IMAD.MOV.U32 R4, RZ, RZ, R6 ;  /* 0x000000ffff042224 */ /* 0x000fe200078e0006 */
[----:B------:R-:W-:Y:S01]  /*6310*/  F2FP.TF32.F32.PACK_B R11, R11 ;  /* 0x0000000bff0b723e */ /* 0x000fe200024050ff */
[----:B------:R-:W-:-:S05]  /*6320*/  @P2 IMAD.MOV.U32 R5, RZ, RZ, R7 ;  /* 0x000000ffff052224 */ /* 0x000fca00078e0007 */
[----:B------:R0:W-:Y:S01]  /*6330*/  @P2 STG.E desc[UR36][R4.64+0x1c4], R81 ;  /* 0x0001c45104002986 */ /* 0x0001e2000c101924 */
[C---:B------:R-:W-:Y:S02]  /*6340*/  ISETP.GT.AND P2, PT, R3.reuse, RZ, P4 ;  /* 0x000000ff0300720c */ /* 0x040fe40002744270 */
[----:B------:R-:W-:Y:S01]  /*6350*/  ISETP.GT.AND P4, PT, R3, 0x8, P4 ;  /* 0x000000080300780c */ /* 0x000fe20002784270 */
[----:B0-----:R-:W-:Y:S02]  /*6360*/  @P1 IMAD.MOV.U32 R4, RZ, RZ, R8 ;  /* 0x000000ffff041224 */ /* 0x001fe400078e0008 */
[----:B------:R-:W-:-:S05]  /*6370*/  @P1 IMAD.MOV.U32 R5, RZ, RZ, R9 ;  /* 0x000000ffff051224 */ /* 0x000fca00078e0009 */
[----:B------:R0:W-:Y:S01]  /*6380*/  @P1 STG.E desc[UR36][R4.64+0x1c0], R15 ;  /* 0x0001c00f04001986 */ /* 0x0001e2000c101924 */
[C---:B------:R-:W-:Y:S02]  /*6390*/  ISETP.GT.AND P1, PT, R3.reuse, RZ, P0 ;  /* 0x000000ff0300720c */ /* 0x040fe40000724270 */
[----:B------:R-:W-:Y:S01]  /*63a0*/  ISETP.GT.AND P0, PT, R3, 0x8, P0 ;  /* 0x000000080300780c */ /* 0x000fe20000704270 */
[----:B------:R-:W-:-:S05]  /*63b0*/  FMUL R3, R84, R88 ;  /* 0x0000005854037220 */ /* 0x000fca0000400000 */
[----:B------:R-:W-:Y:S01]  /*63c0*/  F2FP.TF32.F32.PACK_B R3, R3 ;  /* 0x00000003ff03723e */ /* 0x000fe200024050ff */
[----:B0-----:R-:W-:Y:S02]  /*63d0*/  @P3 IMAD.MOV.U32 R4, RZ, RZ, R8 ;  /* 0x000000ffff043224 */ /* 0x001fe400078e0008 */
[----:B------:R-:W-:-:S05]  /*63e0*/  @P3 IMAD.MOV.U32 R5, RZ, RZ, R9 ;  /* 0x000000ffff053224 */ /* 0x000fca00078e0009 */
[----:B------:R0:W-:Y:S02]  /*63f0*/  @P3 STG.E desc[UR36][R4.64+0x1c4], R83 ;  /* 0x0001c45304003986 */ /* 0x0001e4000c101924 */
[----:B0-----:R-:W-:Y:S02]  /*6400*/  @P1 IMAD.MOV.U32 R4, RZ, RZ, R6 ;  /* 0x000000ffff041224 */ /* 0x001fe400078e0006 */
[----:B------:R-:W-:-:S05]  /*6410*/  @P1 IMAD.MOV.U32 R5, RZ, RZ, R7 ;  /* 0x000000ffff051224 */ /* 0x000fca00078e0007 */
[----:B------:R0:W-:Y:S04]  /*6420*/  @P1 STG.E desc[UR36][R4.64+0x1e0], R3 ;  /* 0x0001e00304001986 */ /* 0x0001e8000c101924 */
[----:B------:R1:W-:Y:S01]  /*6430*/  @P2 STG.E desc[UR36][R6.64+0x1e4], R85 ;  /* 0x0001e45506002986 */ /* 0x0003e2000c101924 */
[----:B0-----:R-:W-:Y:S02]  /*6440*/  @P0 IMAD.MOV.U32 R4, RZ, RZ, R8 ;  /* 0x000000ffff040224 */ /* 0x001fe400078e0008 */
[----:B------:R-:W-:-:S05]  /*6450*/  @P0 IMAD.MOV.U32 R5, RZ, RZ, R9 ;  /* 0x000000ffff050224 */ /* 0x000fca00078e0009 */
[----:B------:R1:W-:Y:S04]  /*6460*/  @P0 STG.E desc[UR36][R4.64+0x1e0], R11 ;  /* 0x0001e00b04000986 */ /* 0x0003e8000c101924 */
[----:B------:R1:W-:Y:S02]  /*6470*/  @P4 STG.E desc[UR36][R8.64+0x1e4], R87 ;  /* 0x0001e45708004986 */ /* 0x0003e4000c101924 */
.L_x_158:
[----:B------:R-:W-:Y:S05]  /*6480*/  BSYNC B0 ;  /* 0x0000000000007941 */ /* 0x000fea0003800000 */
.L_x_32:
[----:B------:R-:W-:Y:S01]  /*6490*/  IADD3 R16, P0, R16, UR38, RZ ;  /* 0x0000002610107c10 */ /* 0x000fe2000ff1e0ff */
[----:B------:R-:W-:Y:S01]  /*64a0*/  ULDC.64 UR4, c[0x0][0x650] ;  /* 0x0001940000047ab9 */ /* 0x000fe20000000a00 */
[----:B------:R-:W-:Y:S01]  /*64b0*/  PRMT R3, RZ, 0x7610, R3 ;  /* 0x00007610ff037816 */ /* 0x000fe20000000003 */
[----:B------:R-:W-:Y:S01]  /*64c0*/  IMAD.MOV.U32 R100, RZ, RZ, -0x1 ;  /* 0xffffffffff647424 */ /* 0x000fe200078e00ff */
[----:B------:R-:W-:Y:S01]  /*64d0*/  IADD3.X R17, R17, UR41, RZ, P0, !PT ;  /* 0x0000002911117c10 */ /* 0x000fe200087fe4ff */
[----:B--2---:R-:W-:Y:S01]  /*64e0*/  IMAD.MOV.U32 R99, RZ, RZ, -0x1 ;  /* 0xffffffffff637424 */ /* 0x004fe200078e00ff */
[----:B------:R-:W-:-:S04]  /*64f0*/  ISETP.GE.U32.AND P0, PT, R16, UR4, PT ;  /* 0x0000000410007c0c */ /* 0x000fc8000bf06070 */
[----:B------:R-:W-:-:S13]  /*6500*/  ISETP.GE.U32.AND.EX P0, PT, R17, UR5, PT, P0 ;  /* 0x0000000511007c0c */ /* 0x000fda000bf06100 */
[----:B------:R-:W-:Y:S05]  /*6510*/  @P0 BRA `(.L_x_159) ;  /* 0x00000004004c0947 */ /* 0x000fea0003800000 */
[----:B01----:R-:W0:Y:S01]  /*6520*/  LDC.64 R10, c[0x0][0x628] ;  /* 0x00018a00ff0a7b82 */ /* 0x003e220000000a00 */
[----:B----4-:R-:W1:Y:S01]  /*6530*/  S2R R12, SR_CTAID.X ;  /* 0x00000000000c7919 */ /* 0x010e620000002500 */
[----:B---3--:R-:W-:Y:S02]  /*6540*/  IMAD.MOV.U32 R8, RZ, RZ, R16 ;  /* 0x000000ffff087224 */ /* 0x008fe400078e0010 */
[----:B------:R-:W-:Y:S01]  /*6550*/  IMAD.MOV.U32 R9, RZ, RZ, R17 ;  /* 0x000000ffff097224 */ /* 0x000fe200078e0011 */
[----:B------:R-:W2:Y:S03]  /*6560*/  S2R R20, SR_CTAID.Y ;  /* 0x0000000000147919 */ /* 0x000ea60000002600 */
[----:B------:R-:W3:Y:S08]  /*6570*/  LDC R0, c[0x0][0x630] ;  /* 0x00018c00ff007b82 */ /* 0x000ef00000000800 */
[----:B------:R-:W4:Y:S01]  /*6580*/  LDC.64 R14, c[0x0][0x620] ;  /* 0x00018800ff0e7b82 */ /* 0x000f220000000a00 */
[----:B0-----:R-:W-:-:S04]  /*6590*/  ISETP.NE.U32.AND P0, PT, R10, RZ, PT ;  /* 0x000000ff0a00720c */ /* 0x001fc80003f05070 */
[----:B------:R-:W-:-:S13]  /*65a0*/  ISETP.NE.AND.EX P0, PT, R11, RZ, PT, P0 ;  /* 0x000000ff0b00720c */ /* 0x000fda0003f05300 */
[----:B-1234-:R-:W-:Y:S05]  /*65b0*/  @!P0 BRA `(.L_x_160) ;  /* 0x0000000000288947 */ /* 0x01efea0003800000 */
        /* <DEDUP_REMOVED lines=10> */
.L_x_160:
[-CC-:B------:R-:W-:Y:S01]  /*6660*/  SHF.R.U64 R99, R8, R0.reuse, R9.reuse ;  /* 0x0000000008637219 */ /* 0x180fe20000001209 */
[----:B------:R-:W0:Y:S01]  /*6670*/  LDC.64 R26, c[0x0][0x640] ;  /* 0x00019000ff1a7b82 */ /* 0x000e220000000a00 */
[----:B------:R-:W-:Y:S01]  /*6680*/  SHF.R.U32.HI R0, RZ, R0, R9 ;  /* 0x00000000ff007219 */ /* 0x000fe20000011609 */
[----:B------:R-:W-:Y:S01]  /*6690*/  ULDC UR4, c[0x0][0x150] ;  /* 0x0000540000047ab9 */ /* 0x000fe20000000800 */
[----:B------:R-:W-:Y:S02]  /*66a0*/  IADD3 R3, P0, RZ, -R99, RZ ;  /* 0x80000063ff037210 */ /* 0x000fe40007f1e0ff */
[----:B------:R-:W-:-:S03]  /*66b0*/  I2FP.F32.U32 R7, R12 ;  /* 0x0000000c00077245 */ /* 0x000fc60000201000 */
[----:B------:R-:W1:Y:S01]  /*66c0*/  LDC R6, c[0x0][0x618] ;  /* 0x00018600ff067b82 */ /* 0x000e620000000800 */
[----:B------:R-:W-:Y:S02]  /*66d0*/  IMAD.X R5, RZ, RZ, ~R0, P0 ;  /* 0x000000ffff057224 */ /* 0x000fe400000e0e00 */
[----:B------:R-:W-:Y:S01]  /*66e0*/  FMUL R7, R7, UR4 ;  /* 0x0000000407077c20 */ /* 0x000fe20008400000 */
[----:B------:R-:W-:Y:S01]  /*66f0*/  ULDC UR4, c[0x0][0x154] ;  /* 0x0000550000047ab9 */ /* 0x000fe20000000800 */
[-C--:B------:R-:W-:Y:S02]  /*6700*/  IMAD R0, R5, R14.reuse, RZ ;  /* 0x0000000e05007224 */ /* 0x080fe400078e02ff */
[C---:B------:R-:W-:Y:S01]  /*6710*/  IMAD.WIDE.U32 R4, R3.reuse, R14, R16 ;  /* 0x0000000e03047225 */ /* 0x040fe200078e0010 */
[----:B------:R-:W2:Y:S01]  /*6720*/  LDC R11, c[0x0][0x608] ;  /* 0x00018200ff0b7b82 */ /* 0x000ea20000000800 */
[----:B------:R-:W3:Y:S02]  /*6730*/  F2I.U32.TRUNC.NTZ R7, R7 ;  /* 0x0000000700077305 */ /* 0x000ee4000020f000 */
[----:B------:R-:W-:-:S04]  /*6740*/  IMAD R3, R3, R15, R0 ;  /* 0x0000000f03037224 */ /* 0x000fc800078e0200 */
[----:B------:R-:W-:Y:S01]  /*6750*/  IMAD.IADD R3, R5, 0x1, R3 ;  /* 0x0000000105037824 */ /* 0x000fe200078e0203 */
[----:B------:R-:W4:Y:S01]  /*6760*/  LDC R8, c[0x0][0x658] ;  /* 0x00019600ff087b82 */ /* 0x000f220000000800 */
[----:B------:R-:W-:Y:S02]  /*6770*/  I2FP.F32.U32 R5, R20 ;  /* 0x0000001400057245 */ /* 0x000fe40000201000 */
[----:B0-----:R-:W-:-:S04]  /*6780*/  ISETP.NE.U32.AND P0, PT, R26, RZ, PT ;  /* 0x000000ff1a00720c */ /* 0x001fc80003f05070 */
[----:B------:R-:W-:Y:S01]  /*6790*/  ISETP.NE.AND.EX P0, PT, R27, RZ, PT, P0 ;  /* 0x000000ff1b00720c */ /* 0x000fe20003f05300 */
[----:B------:R-:W0:Y:S01]  /*67a0*/  LDC R9, c[0x0][0x144] ;  /* 0x00005100ff097b82 */ /* 0x000e220000000800 */
[-C--:B-1----:R-:W-:Y:S01]  /*67b0*/  SHF.R.U64 R13, R4, R6.reuse, R3 ;  /* 0x00000006040d7219 */ /* 0x082fe20000001203 */
[----:B---3--:R-:W-:Y:S01]  /*67c0*/  IMAD.MOV R7, RZ, RZ, -R7 ;  /* 0x000000ffff077224 */ /* 0x008fe200078e0a07 */
[----:B------:R-:W-:Y:S01]  /*67d0*/  SHF.R.U32.HI R0, RZ, R6, R3 ;  /* 0x00000006ff007219 */ /* 0x000fe20000011603 */
[----:B------:R-:W-:-:S04]  /*67e0*/  FMUL R6, R5, UR4 ;  /* 0x0000000405067c20 */ /* 0x000fc80008400000 */
[----:B------:R-:W1:Y:S01]  /*67f0*/  LDC R21, c[0x0][0x148] ;  /* 0x00005200ff157b82 */ /* 0x000e620000000800 */
[----:B------:R3:W0:Y:S01]  /*6800*/  F2I.U32.TRUNC.NTZ R14, R6 ;  /* 0x00000006000e7305 */ /* 0x000622000020f000 */
[-CC-:B--2---:R-:W-:Y:S02]  /*6810*/  SHF.R.U64 R10, R13, R11.reuse, R0.reuse ;  /* 0x0000000b0d0a7219 */ /* 0x184fe40000001200 */
[----:B------:R-:W-:-:S04]  /*6820*/  SHF.R.U32.HI R3, RZ, R11, R0 ;  /* 0x0000000bff037219 */ /* 0x000fc80000011600 */
[----:B-----5:R-:W2:Y:S01]  /*6830*/  LDC R24, c[0x0][0x648] ;  /* 0x00019200ff187b82 */ /* 0x020ea20000000800 */
[-CC-:B----4-:R-:W-:Y:S02]  /*6840*/  SHF.R.U64 R15, R10, R8.reuse, R3.reuse ;  /* 0x000000080a0f7219 */ /* 0x190fe40000001203 */
[----:B------:R-:W-:-:S03]  /*6850*/  SHF.R.U32.HI R5, RZ, R8, R3 ;  /* 0x00000008ff057219 */ /* 0x000fc60000011603 */
[----:B------:R-:W-:Y:S02]  /*6860*/  IMAD.MOV.U32 R4, RZ, RZ, R15 ;  /* 0x000000ffff047224 */ /* 0x000fe400078e000f */
[----:B------:R-:W4:Y:S01]  /*6870*/  LDC R28, c[0x0][0x638] ;  /* 0x00018e00ff1c7b82 */ /* 0x000f220000000800 */
[----:B0-----:R-:W-:-:S07]  /*6880*/  IMAD R25, R9, R7, R12 ;  /* 0x0000000709197224 */ /* 0x001fce00078e020c */
[----:B------:R-:W0:Y:S08]  /*6890*/  LDC R29, c[0x0][0x610] ;  /* 0x00018400ff1d7b82 */ /* 0x000e300000000800 */
[----:B------:R-:W0:Y:S01]  /*68a0*/  LDC R30, c[0x0][0x600] ;  /* 0x00018000ff1e7b82 */ /* 0x000e220000000800 */
[----:B-1-3--:R-:W-:Y:S05]  /*68b0*/  @!P0 BRA `(.L_x_161) ;  /* 0x0000000000288947 */ /* 0x00afea0003800000 */
[----:B------:R-:W1:Y:S02]  /*68c0*/  LDC R0, c[0x0][0x64c] ;  /* 0x00019300ff007b82 */ /* 0x000e640000000800 */
[----:B-1----:R-:W-:-:S05]  /*68d0*/  IADD3 R3, P0, R15, R0, RZ ;  /* 0x000000000f037210 */ /* 0x002fca0007f1e0ff */
        /* <DEDUP_REMOVED lines=8> */
.L_x_161:
[----:B------:R-:W-:Y:S01]  /*6960*/  ISETP.NE.AND P0, PT, R2, 0x1, PT ;  /* 0x000000010200780c */ /* 0x000fe20003f05270 */
[----:B------:R-:W-:Y:S01]  /*6970*/  IMAD.MOV R14, RZ, RZ, -R14 ;  /* 0x000000ffff0e7224 */ /* 0x000fe200078e0a0e */
[----:B--2---:R-:W-:Y:S02]  /*6980*/  SHF.R.U64 R0, R4, R24, R5 ;  /* 0x0000001804007219 */ /* 0x004fe40000001205 */
[----:B------:R-:W-:Y:S02]  /*6990*/  LOP3.LUT R3, R10, R97, RZ, 0xc0, !PT ;  /* 0x000000610a037212 */ /* 0x000fe400078ec0ff */
[----:B------:R-:W-:Y:S01]  /*69a0*/  LOP3.LUT R6, R13, R96, RZ, 0xc0, !PT ;  /* 0x000000600d067212 */ /* 0x000fe200078ec0ff */
[----:B------:R-:W-:Y:S02]  /*69b0*/  IMAD.MOV R4, RZ, RZ, -R0 ;  /* 0x000000ffff047224 */ /* 0x000fe400078e0a00 */
[----:B------:R-:W-:Y:S02]  /*69c0*/  IMAD R0, R92, R0, R3 ;  /* 0x000000005c007224 */ /* 0x000fe400078e0203 */
[----:B----4-:R-:W-:-:S02]  /*69d0*/  IMAD R3, R4, R28, R15 ;  /* 0x0000001c04037224 */ /* 0x010fc400078e020f */
[----:B------:R-:W-:Y:S02]  /*69e0*/  @P0 IMAD R25, R21, R14, R20 ;  /* 0x0000000e15190224 */ /* 0x000fe400078e0214 */
[----:B0-----:R-:W-:Y:S02]  /*69f0*/  IMAD R5, R3, R30, R6 ;  /* 0x0000001e03057224 */ /* 0x001fe400078e0206 */
[----:B------:R-:W-:Y:S02]  /*6a00*/  IMAD R0, R0, R29, R25 ;  /* 0x0000001d00007224 */ /* 0x000fe400078e0219 */
[----:B------:R-:W-:-:S03]  /*6a10*/  IMAD.MOV.U32 R4, RZ, RZ, 0x1 ;  /* 0x00000001ff047424 */ /* 0x000fc600078e00ff */
[----:B------:R-:W-:Y:S02]  /*6a20*/  SEL R100, R5, R0, !P0 ;  /* 0x0000000005647207 */ /* 0x000fe40004000000 */
[----:B------:R-:W-:Y:S02]  /*6a30*/  PRMT R3, R4, 0x7610, R3 ;  /* 0x0000761004037816 */ /* 0x000fe40000000003 */
[----:B------:R-:W-:-:S07]  /*6a40*/  SEL R0, R0, R5, !P0 ;  /* 0x0000000500007207 */ /* 0x000fce0004000000 */
.L_x_159:
[----:B------:R-:W-:Y:S01]  /*6a50*/  LOP3.LUT P0, RZ, R3, 0xff, RZ, 0xc0, !PT ;  /* 0x000000ff03ff7812 */ /* 0x000fe2000780c0ff */
[----:B------:R-:W-:Y:S01]  /*6a60*/  UIMAD.WIDE.U32 UR4, UR42, -0x55555555, URZ ;  /* 0xaaaaaaab2a0478a5 */ /* 0x000fe2000f8e003f */
[----:B------:R-:W-:-:S03]  /*6a70*/  IMAD.MOV.U32 R101, RZ, RZ, R0 ;  /* 0x000000ffff657224 */ /* 0x000fc600078e0000 */
[----:B------:R-:W-:-:S04]  /*6a80*/  USHF.R.U32.HI UR4, URZ, 0x1, UR5 ;  /* 0x000000013f047899 */ /* 0x000fc80008011605 */
[----:B------:R-:W-:-:S04]  /*6a90*/  UIMAD UR42, UR4, -0x3, UR42 ;  /* 0xfffffffd042a78a4 */ /* 0x000fc8000f8e022a */
[----:B------:R-:W-:Y:S08]  /*6aa0*/  @P0 BRA `(.L_x_162) ;  /* 0xffffffa800500947 */ /* 0x000ff0000383ffff */
[----:B------:R-:W-:Y:S05]  /*6ab0*/  EXIT ;  /* 0x000000000000794d */ /* 0x000fea0003800000 */
.L_x_7:
        /* <DEDUP_REMOVED lines=26> */
.L_x_164:
[----:B------:R-:W0:Y:S01]  /*6c60*/  LDC.64 R28, c[0x0][0x640] ;  /* 0x00019000ff1c7b82 */ /* 0x000e220000000a00 */
[-CC-:B------:R-:W-:Y:S01]  /*6c70*/  SHF.R.U64 R22, R14, R6.reuse, R15.reuse ;  /* 0x000000060e167219 */ /* 0x180fe2000000120f */
[----:B------:R-:W-:Y:S01]  /*6c80*/  IMAD.MOV.U32 R30, RZ, RZ, 0x1 ;  /* 0x00000001ff1e7424 */ /* 0x000fe200078e00ff */
[----:B------:R-:W-:Y:S02]  /*6c90*/  SHF.R.U32.HI R6, RZ, R6, R15 ;  /* 0x00000006ff067219 */ /* 0x000fe4000001160f */
[----:B------:R-:W-:-:S03]  /*6ca0*/  IADD3 R13, P0, RZ, -R22, RZ ;  /* 0x80000016ff0d7210 */ /* 0x000fc60007f1e0ff */
[----:B------:R-:W1:Y:S02]  /*6cb0*/  LDC R12, c[0x0][0x618] ;  /* 0x00018600ff0c7b82 */ /* 0x000e640000000800 */
[----:B------:R-:W-:-:S04]  /*6cc0*/  IMAD.X R11, RZ, RZ, ~R6, P0 ;  /* 0x000000ffff0b7224 */ /* 0x000fc800000e0e06 */
[-C--:B------:R-:W-:Y:S02]  /*6cd0*/  IMAD R6, R11, R24.reuse, RZ ;  /* 0x000000180b067224 */ /* 0x080fe400078e02ff */
[----:B------:R-:W2:Y:S01]  /*6ce0*/  LDC R14, c[0x0][0x608] ;  /* 0x00018200ff0e7b82 */ /* 0x000ea20000000800 */
[----:B------:R-:W-:-:S04]  /*6cf0*/  IMAD.WIDE.U32 R10, R13, R24, R16 ;  /* 0x000000180d0a7225 */ /* 0x000fc800078e0010 */
[----:B------:R-:W-:-:S03]  /*6d00*/  IMAD R13, R13, R25, R6 ;  /* 0x000000190d0d7224 */ /* 0x000fc600078e0206 */
[----:B------:R-:W3:Y:S01]  /*6d10*/  LDC R27, c[0x0][0x658] ;  /* 0x00019600ff1b7b82 */ /* 0x000ee20000000800 */
[----:B------:R-:W-:Y:S01]  /*6d20*/  IMAD.IADD R11, R11, 0x1, R13 ;  /* 0x000000010b0b7824 */ /* 0x000fe200078e020d */
[----:B0-----:R-:W-:-:S04]  /*6d30*/  ISETP.NE.U32.AND P0, PT, R28, RZ, PT ;  /* 0x000000ff1c00720c */ /* 0x001fc80003f05070 */
[----:B------:R-:W-:Y:S02]  /*6d40*/  ISETP.NE.AND.EX P0, PT, R29, RZ, PT, P0 ;  /* 0x000000ff1d00720c */ /* 0x000fe40003f05300 */
[----:B------:R-:W0:Y:S01]  /*6d50*/  LDC R24, c[0x0][0x600] ;  /* 0x00018000ff187b82 */ /* 0x000e220000000800 */
[-CC-:B-1----:R-:W-:Y:S01]  /*6d60*/  SHF.R.U64 R8, R10, R12.reuse, R11.reuse ;  /* 0x0000000c0a087219 */ /* 0x182fe2000000120b */
[----:B------:R-:W-:Y:S01]  /*6d70*/  IMAD.MOV.U32 R10, RZ, RZ, -0x1 ;  /* 0xffffffffff0a7424 */ /* 0x000fe200078e00ff */
[----:B------:R-:W-:-:S05]  /*6d80*/  SHF.R.U32.HI R11, RZ, R12, R11 ;  /* 0x0000000cff0b7219 */ /* 0x000fca000001160b */
[----:B------:R-:W1:Y:S01]  /*6d90*/  LDC R25, c[0x0][0x648] ;  /* 0x00019200ff197b82 */ /* 0x000e620000000800 */
[-CC-:B--2---:R-:W-:Y:S02]  /*6da0*/  SHF.R.U64 R21, R8, R14.reuse, R11.reuse ;  /* 0x0000000e08157219 */ /* 0x184fe4000000120b */
[----:B------:R-:W-:-:S05]  /*6db0*/  SHF.R.U32.HI R6, RZ, R14, R11 ;  /* 0x0000000eff067219 */ /* 0x000fca000001160b */
[----:B------:R-:W2:Y:S01]  /*6dc0*/  LDC R26, c[0x0][0x638] ;  /* 0x00018e00ff1a7b82 */ /* 0x000ea20000000800 */
[-C--:B---3--:R-:W-:Y:S02]  /*6dd0*/  SHF.L.U32 R10, R10, R27.reuse, RZ ;  /* 0x0000001b0a0a7219 */ /* 0x088fe400000006ff */
[-CC-:B------:R-:W-:Y:S02]  /*6de0*/  SHF.R.U64 R23, R21, R27.reuse, R6.reuse ;  /* 0x0000001b15177219 */ /* 0x180fe40000001206 */
[----:B------:R-:W-:Y:S02]  /*6df0*/  LOP3.LUT R32, RZ, R10, RZ, 0x33, !PT ;  /* 0x0000000aff207212 */ /* 0x000fe400078e33ff */
[----:B------:R-:W-:Y:S01]  /*6e00*/  SHF.R.U32.HI R11, RZ, R27, R6 ;  /* 0x0000001bff0b7219 */ /* 0x000fe20000011606 */
[----:B------:R-:W3:Y:S01]  /*6e10*/  LDC R31, c[0x0][0x610] ;  /* 0x00018400ff1f7b82 */ /* 0x000ee20000000800 */
[----:B------:R-:W-:Y:S01]  /*6e20*/  IMAD.MOV.U32 R10, RZ, RZ, R23 ;  /* 0x000000ffff0a7224 */ /* 0x000fe200078e0017 */
[----:B------:R-:W-:Y:S06]  /*6e30*/  @!P0 BRA `(.L_x_165) ;  /* 0x0000000000288947 */ /* 0x000fec0003800000 */
        /* <DEDUP_REMOVED lines=10> */
.L_x_165:
[----:B------:R-:W-:Y:S02]  /*6ee0*/  ISETP.NE.AND P0, PT, R2, 0x1, PT ;  /* 0x000000010200780c */ /* 0x000fe40003f05270 */
[----:B-1----:R-:W-:Y:S01]  /*6ef0*/  SHF.R.U64 R6, R10, R25, R11 ;  /* 0x000000190a067219 */ /* 0x002fe2000000120b */
[----:B0-----:R-:W-:Y:S01]  /*6f00*/  VIADD R11, R24, 0xffffffff ;  /* 0xffffffff180b7836 */ /* 0x001fe20000000000 */
[----:B------:R-:W-:Y:S02]  /*6f10*/  SHF.L.U32 R30, R30, R27, RZ ;  /* 0x0000001b1e1e7219 */ /* 0x000fe400000006ff */
[----:B------:R-:W-:Y:S01]  /*6f20*/  LOP3.LUT R5, R21, R32, RZ, 0xc0, !PT ;  /* 0x0000002015057212 */ /* 0x000fe200078ec0ff */
[----:B------:R-:W-:-:S04]  /*6f30*/  IMAD.MOV R10, RZ, RZ, -R6 ;  /* 0x000000ffff0a7224 */ /* 0x000fc800078e0a06 */
[----:B------:R-:W-:Y:S01]  /*6f40*/  IMAD R6, R30, R6, R5 ;  /* 0x000000061e067224 */ /* 0x000fe200078e0205 */
[----:B------:R-:W-:Y:S01]  /*6f50*/  LOP3.LUT R5, R8, R11, RZ, 0xc0, !PT ;  /* 0x0000000b08057212 */ /* 0x000fe200078ec0ff */
[----:B------:R-:W-:Y:S02]  /*6f60*/  @P0 IMAD R7, R9, R20, R4 ;  /* 0x0000001409070224 */ /* 0x000fe400078e0204 */
[----:B--2---:R-:W-:Y:S02]  /*6f70*/  IMAD R4, R10, R26, R23 ;  /* 0x0000001a0a047224 */ /* 0x004fe400078e0217 */
[----:B---3--:R-:W-:Y:S02]  /*6f80*/  IMAD R7, R6, R31, R7 ;  /* 0x0000001f06077224 */ /* 0x008fe400078e0207 */
[----:B------:R-:W-:Y:S02]  /*6f90*/  IMAD R4, R4, R24, R5 ;  /* 0x0000001804047224 */ /* 0x000fe400078e0205 */
[----:B------:R-:W-:-:S02]  /*6fa0*/  IMAD.MOV.U32 R8, RZ, RZ, 0x1 ;  /* 0x00000001ff087424 */ /* 0x000fc400078e00ff */
[----:B------:R-:W-:Y:S01]  /*6fb0*/  IMAD.MOV.U32 R6, RZ, RZ, R22 ;  /* 0x000000ffff067224 */ /* 0x000fe200078e0016 */
[----:B------:R-:W-:Y:S02]  /*6fc0*/  SEL R19, R4, R7, !P0 ;  /* 0x0000000704137207 */ /* 0x000fe40004000000 */
[----:B------:R-:W-:-:S07]  /*6fd0*/  SEL R21, R7, R4, !P0 ;  /* 0x0000000407157207 */ /* 0x000fce0004000000 */
.L_x_163:
[----:B------:R-:W-:-:S08]  /*6fe0*/  NOP ;  /* 0x0000000000007918 */ /* 0x000fd00000000000 */
[----:B------:R-:W0:-:S00]  /*6ff0*/  USETMAXREG.DEALLOC.CTAPOOL 0x28 ;  /* 0x00000028000079c8 */ /* 0x000e0000080e0500 */
[----:B0-----:R-:W-:-:S13]  /*7000*/  ISETP.NE.AND P0, PT, R3, RZ, PT ;  /* 0x000000ff0300720c */ /* 0x001fda0003f05270 */
[----:B------:R-:W-:Y:S05]  /*7010*/  @P0 EXIT ;  /* 0x000000000000094d */ /* 0x000fea0003800000 */
[----:B------:R-:W-:Y:S01]  /*7020*/  LOP3.LUT P0, RZ, R8, 0xff, RZ, 0xc0, !PT ;  /* 0x000000ff08ff7812 */ /* 0x000fe2000780c0ff */
[----:B------:R-:W-:Y:S02]  /*7030*/  IMAD.MOV.U32 R3, RZ, RZ, 0x1 ;  /* 0x00000001ff037424 */ /* 0x000fe400078e00ff */
[----:B------:R-:W-:-:S10]  /*7040*/  IMAD.MOV.U32 R8, RZ, RZ, RZ ;  /* 0x000000ffff087224 */ /* 0x000fd400078e00ff */
[----:B------:R-:W-:Y:S05]  /*7050*/  @!P0 BRA `(.L_x_166) ;  /* 0x0000000c00548947 */ /* 0x000fea0003800000 */
[----:B------:R-:W0:Y:S01]  /*7060*/  LDC R3, c[0x0][0x28c] ;  /* 0x0000a300ff037b82 */ /* 0x000e220000000800 */
[----:B------:R-:W-:Y:S01]  /*7070*/  ULDC UR5, c[0x0][0x658] ;  /* 0x0001960000057ab9 */ /* 0x000fe20000000800 */
[----:B------:R-:W-:Y:S01]  /*7080*/  UMOV UR6, 0xffffffff ;  /* 0xffffffff00067882 */ /* 0x000fe20000000000 */
[----:B------:R-:W-:Y:S01]  /*7090*/  BSSY B0, `(.L_x_166) ;  /* 0x00000d1000007945 */ /* 0x000fe20003800000 */
[----:B------:R-:W-:Y:S01]  /*70a0*/  USHF.L.U32 UR6, UR6, UR5, URZ ;  /* 0x0000000506067299 */ /* 0x000fe2000800063f */
[----:B------:R-:W-:Y:S01]  /*70b0*/  IMAD.MOV.U32 R10, RZ, RZ, 0x1 ;  /* 0x00000001ff0a7424 */ /* 0x000fe200078e00ff */
[----:B------:R-:W-:Y:S01]  /*70c0*/  LOP3.LUT R9, R18, 0x2, RZ, 0xfc, !PT ;  /* 0x0000000212097812 */ /* 0x000fe200078efcff */
[----:B------:R-:W-:Y:S01]  /*70d0*/  IMAD.MOV.U32 R8, RZ, RZ, RZ ;  /* 0x000000ffff087224 */ /* 0x000fe200078e00ff */
[----:B------:R-:W1:Y:S01]  /*70e0*/  S2UR UR8, SR_CgaCtaId ;  /* 0x00000000000879c3 */ /* 0x000e620000008800 */
[----:B------:R-:W-:Y:S01]  /*70f0*/  ULDC UR4, c[0x0][0x600] ;  /* 0x0001800000047ab9 */ /* 0x000fe20000000800 */
[----:B------:R-:W-:Y:S01]  /*7100*/  UMOV UR7, 0x1 ;  /* 0x0000000100077882 */ /* 0x000fe20000000000 */
[----:B------:R-:W-:-:S02]  /*7110*/  UIADD3 UR4, UR4, -0x1, URZ ;  /* 0xffffffff04047890 */ /* 0x000fc4000fffe03f */
[----:B------:R-:W-:Y:S02]  /*7120*/  USHF.L.U32 UR5, UR7, UR5, URZ ;  /* 0x0000000507057299 */ /* 0x000fe4000800063f */
[----:B------:R-:W-:Y:S01]  /*7130*/  ULOP3.LUT UR6, URZ, UR6, URZ, 0x33, !UPT ;  /* 0x000000063f067292 */ /* 0x000fe2000f8e333f */
[----:B------:R-:W-:Y:S01]  /*7140*/  ULDC.64 UR30, c[0x0][0x198] ;  /* 0x00006600001e7ab9 */ /* 0x000fe20000000a00 */
[----:B0-----:R-:W-:-:S05]  /*7150*/  VIADD R3, R3, 0x3f ;  /* 0x0000003f03037836 */ /* 0x001fca0000000000 */
[----:B------:R-:W-:Y:S01]  /*7160*/  SHF.R.S32.HI R4, RZ, 0x1f, R3 ;  /* 0x0000001fff047819 */ /* 0x000fe20000011403 */
[----:B-1----:R-:W-:-:S03]  /*7170*/  IMAD.U32 R12, RZ, RZ, UR8 ;  /* 0x00000008ff0c7e24 */ /* 0x002fc6000f8e00ff */
[----:B------:R-:W-:Y:S01]  /*7180*/  LEA.HI R4, R4, R3, RZ, 0x6 ;  /* 0x0000000304047211 */ /* 0x000fe200078f30ff */
[----:B------:R-:W-:-:S03]  /*7190*/  IMAD.MOV.U32 R3, RZ, RZ, 0x1 ;  /* 0x00000001ff037424 */ /* 0x000fc600078e00ff */
[----:B------:R-:W-:-:S05]  /*71a0*/  SHF.R.S32.HI R11, RZ, 0x6, R4 ;  /* 0x00000006ff0b7819 */ /* 0x000fca0000011404 */
[----:B------:R-:W-:-:S07]  /*71b0*/  VIADD R13, R11, 0x1 ;  /* 0x000000010b0d7836 */ /* 0x000fce0000000000 */
.L_x_177:
[----:B------:R-:W-:-:S03]  /*71c0*/  UMOV UR7, 0xffffffff ;  /* 0xffffffff00077882 */ /* 0x000fc60000000000 */
[----:B------:R-:W-:Y:S05]  /*71d0*/  BRA.DIV UR7, `(.L_x_167) ;  /* 0x0000000e07b87947 */ /* 0x000fea000b800000 */
[----:B------:R-:W-:-:S13]  /*71e0*/  ELECT P6, URZ, PT ;  /* 0x00000000003f782f */ /* 0x000fda00038c0000 */
.L_x_187:
[----:B------:R-:W0:Y:S01]  /*71f0*/  LDC R4, c[0x0][0x28c] ;  /* 0x0000a300ff047b82 */ /* 0x000e220000000800 */
[----:B------:R-:W-:Y:S01]  /*7200*/  BSSY B1, `(.L_x_168) ;  /* 0x0000047000017945 */ /* 0x000fe20003800000 */
[----:B0-----:R-:W-:-:S13]  /*7210*/  ISETP.LT.OR P6, PT, R4, 0x1, !P6 ;  /* 0x000000010400780c */ /* 0x001fda00077c1670 */
[----:B------:R-:W-:Y:S05]  /*7220*/  @P6 BRA `(.L_x_169) ;  /* 0x0000000400106947 */ /* 0x000fea0003800000 */
[----:B------:R-:W-:Y:S02]  /*7230*/  IMAD R21, R21, 0x2, R12 ;  /* 0x0000000215157824 */ /* 0x000fe400078e020c */
[----:B------:R-:W-:Y:S02]  /*7240*/  IMAD.SHL.U32 R19, R19, 0x80, RZ ;  /* 0x0000008013137824 */ /* 0x000fe400078e00ff */
[----:B------:R-:W-:Y:S02]  /*7250*/  IMAD.MOV.U32 R22, RZ, RZ, RZ ;  /* 0x000000ffff167224 */ /* 0x000fe400078e00ff */
[----:B------:R-:W-:Y:S02]  /*7260*/  IMAD.MOV.U32 R4, RZ, RZ, R13 ;  /* 0x000000ffff047224 */ /* 0x000fe400078e000d */
[----:B------:R-:W-:Y:S02]  /*7270*/  IMAD.MOV.U32 R5, RZ, RZ, R3 ;  /* 0x000000ffff057224 */ /* 0x000fe400078e0003 */
[----:B------:R-:W-:-:S02]  /*7280*/  IMAD.MOV.U32 R7, RZ, RZ, R8 ;  /* 0x000000ffff077224 */ /* 0x000fc400078e0008 */
[----:B------:R-:W-:-:S07]  /*7290*/  IMAD.SHL.U32 R21, R21, 0x40, RZ ;  /* 0x0000004015157824 */ /* 0x000fce00078e00ff */
.L_x_172:
[----:B------:R-:W0:Y:S01]  /*72a0*/  S2UR UR7, SR_CgaCtaId ;  /* 0x00000000000779c3 */ /* 0x000e220000008800 */
[----:B------:R-:W-:Y:S02]  /*72b0*/  MOV R15, 0x400 ;  /* 0x00000400000f7802 */ /* 0x000fe40000000f00 */
[----:B------:R-:W-:Y:S02]  /*72c0*/  SHF.L.U32 R14, R5, 0x1f, RZ ;  /* 0x0000001f050e7819 */ /* 0x000fe400000006ff */
[----:B------:R-:W-:Y:S01]  /*72d0*/  ISETP.NE.AND P1, PT, R0, RZ, PT ;  /* 0x000000ff0000720c */ /* 0x000fe20003f25270 */
[----:B0-----:R-:W-:-:S05]  /*72e0*/  IMAD.U32 R12, RZ, RZ, UR7 ;  /* 0x00000007ff0c7e24 */ /* 0x001fca000f8e00ff */
[----:B------:R-:W-:-:S07]  /*72f0*/  LEA R20, R12, R15, 0x18 ;  /* 0x0000000f0c147211 */ /* 0x000fce00078ec0ff */
[----:B------:R-:W0:Y:S01]  /*7300*/  @!P1 LDC R15, c[0x0][0x500] ;  /* 0x00014000ff0f9b82 */ /* 0x000e220000000800 */
[----:B------:R-:W-:-:S04]  /*7310*/  IMAD R23, R7, 0x8, R20 ;  /* 0x0000000807177824 */ /* 0x000fc800078e0214 */
[----:B------:R-:W1:Y:S02]  /*7320*/  SYNCS.PHASECHK.TRANS64.TRYWAIT P0, [R23+URZ+0x18], R14 ;  /* 0x0000180e170075a7 */ /* 0x000e64000800017f */
[----:B-1----:R-:W-:Y:S05]  /*7330*/  @!P0 BRA `(.L_x_170) ;  /* 0x0000000c00808947 */ /* 0x002fea0003800000 */
.L_x_188:
[----:B-1----:R-:W-:Y:S01]  /*7340*/  PRMT R14, R9, 0x9910, RZ ;  /* 0x00009910090e7816 */ /* 0x002fe200000000ff */
[----:B0-----:R0:W-:Y:S03]  /*7350*/  @!P1 SYNCS.ARRIVE.TRANS64 RZ, [R23+URZ], R15 ;  /* 0x0000000f17ff99a7 */ /* 0x0011e6000800003f */
[----:B------:R-:W-:-:S13]  /*7360*/  ISETP.NE.AND P0, PT, R14, 0x2, PT ;  /* 0x000000020e00780c */ /* 0x000fda0003f05270 */
[----:B0-----:R-:W-:Y:S05]  /*7370*/  @P0 BRA `(.L_x_171) ;  /* 0x0000000000040947 */ /* 0x001fea0003800000 */
[----:B------:R-:W-:Y:S01]  /*7380*/  BPT.TRAP 0x1 ;  /* 0x000000040000795c */ /* 0x000fe20000300000 */
.L_x_171:
[----:B------:R-:W-:Y:S01]  /*7390*/  IMAD R14, R7, 0x4, R12 ;  /* 0x00000004070e7824 */ /* 0x000fe200078e020c */
[----:B------:R-:W-:Y:S01]  /*73a0*/  R2UR UR34, R22 ;  /* 0x00000000162272ca */ /* 0x000fe200000e0000 */
[----:B------:R-:W-:Y:S01]  /*73b0*/  VIADD R4, R4, 0xffffffff ;  /* 0xffffffff04047836 */ /* 0x000fe20000000000 */
[----:B------:R-:W-:Y:S01]  /*73c0*/  R2UR UR33, R23 ;  /* 0x00000000172172ca */ /* 0x000fe200000e0000 */
[----:B------:R-:W-:Y:S01]  /*73d0*/  IMAD.SHL.U32 R14, R14, 0x800, RZ ;  /* 0x000008000e0e7824 */ /* 0x000fe200078e00ff */
[----:B------:R-:W-:Y:S01]  /*73e0*/  R2UR UR36, R6 ;  /* 0x00000000062472ca */ /* 0x000fe200000e0000 */
[----:B------:R-:W-:Y:S01]  /*73f0*/  UIADD3 UR14, UP0, UR30, 0xf0, URZ ;  /* 0x000000f01e0e7890 */ /* 0x000fe2000ff1e03f */
[----:B------:R-:W-:Y:S01]  /*7400*/  R2UR UR35, R21 ;  /* 0x00000000152372ca */ /* 0x000fe200000e0000 */
[--C-:B------:R-:W-:Y:S01]  /*7410*/  IMAD R14, R14, 0x4, R20.reuse ;  /* 0x000000040e0e7824 */ /* 0x100fe200078e0214 */
[----:B------:R-:W-:Y:S01]  /*7420*/  R2UR UR19, R19 ;  /* 0x00000000131372ca */ /* 0x000fe200000e0000 */
[C---:B------:R-:W-:Y:S01]  /*7430*/  IMAD R20, R7.reuse, 0x8000, R20 ;  /* 0x0000800007147824 */ /* 0x040fe200078e0214 */
[----:B------:R-:W-:Y:S01]  /*7440*/  UIADD3 UR42, UP1, UR30, 0x1f0, URZ ;  /* 0x000001f01e2a7890 */ /* 0x000fe2000ff3e03f */
[----:B------:R-:W-:Y:S01]  /*7450*/  ISETP.GT.AND P1, PT, R4, 0x1, PT ;  /* 0x000000010400780c */ /* 0x000fe20003f24270 */
[----:B------:R-:W-:Y:S01]  /*7460*/  UIADD3.X UR15, URZ, UR31, URZ, UP0, !UPT ;  /* 0x0000001f3f0f7290 */ /* 0x000fe200087fe43f */
[----:B------:R-:W-:Y:S01]  /*7470*/  R2UR UR24, R14 ;  /* 0x000000000e1872ca */ /* 0x000fe200000e0000 */
[----:B------:R-:W-:Y:S01]  /*7480*/  UIADD3 UR26, UR34, 0x20, URZ ;  /* 0x00000020221a7890 */ /* 0x000fe2000fffe03f */
[----:B------:R-:W-:Y:S01]  /*7490*/  R2UR UR8, R20 ;  /* 0x00000000140872ca */ /* 0x000fe200000e0000 */
[----:B------:R-:W-:Y:S01]  /*74a0*/  UIADD3.X UR43, URZ, UR31, URZ, UP1, !UPT ;  /* 0x0000001f3f2b7290 */ /* 0x000fe20008ffe43f */
[----:B------:R-:W-:Y:S01]  /*74b0*/  VIADD R7, R7, 0x1 ;  /* 0x0000000107077836 */ /* 0x000fe20000000000 */
[----:B------:R-:W-:Y:S01]  /*74c0*/  UMOV UR7, 0x30000 ;  /* 0x0003000000077882 */ /* 0x000fe20000000000 */
[----:B------:R-:W-:Y:S01]  /*74d0*/  UMOV UR22, 0x0 ;  /* 0x0000000000167882 */ /* 0x000fe20000000000 */
[----:B------:R-:W-:Y:S01]  /*74e0*/  UMOV UR23, 0x10000000 ;  /* 0x1000000000177882 */ /* 0x000fe20000000000 */
[----:B------:R-:W-:Y:S01]  /*74f0*/  UMOV UR25, UR33 ;  /* 0x0000002100197c82 */ /* 0x000fe20008000000 */
[----:B------:R-:W-:Y:S01]  /*7500*/  ISETP.NE.AND P0, PT, R7, 0x3, PT ;  /* 0x000000030700780c */ /* 0x000fe20003f05270 */
[----:B------:R-:W-:Y:S01]  /*7510*/  UMOV UR28, UR36 ;  /* 0x00000024001c7c82 */ /* 0x000fe20008000000 */
[----:B------:R-:W-:Y:S01]  /*7520*/  UMOV UR27, UR35 ;  /* 0x00000023001b7c82 */ /* 0x000fe20008000000 */
[----:B------:R-:W-:Y:S01]  /*7530*/  UMOV UR17, UR33 ;  /* 0x0000002100117c82 */ /* 0x000fe20008000000 */
[----:B------:R-:W-:Y:S01]  /*7540*/  UIADD3 UR32, UR24, 0x100, URZ ;  /* 0x0000010018207890 */ /* 0x000fe2000fffe03f */
[----:B------:R-:W-:Y:S01]  /*7550*/  SEL R14, RZ, 0x1, P0 ;  /* 0x00000001ff0e7807 */ /* 0x000fe20000000000 */
[----:B------:R-:W-:Y:S01]  /*7560*/  UIADD3 UR24, UR24, 0x4100, URZ ;  /* 0x0000410018187890 */ /* 0x000fe2000fffe03f */
[----:B------:R-:W-:Y:S01]  /*7570*/  VIADD R22, R22, 0x40 ;  /* 0x0000004016167836 */ /* 0x000fe20000000000 */
[----:B------:R-:W-:Y:S01]  /*7580*/  UIADD3 UR16, UR8, 0x18100, URZ ;  /* 0x0001810008107890 */ /* 0x000fe2000fffe03f */
[----:B------:R-:W-:Y:S01]  /*7590*/  LOP3.LUT R5, R5, R14, RZ, 0x3c, !PT ;  /* 0x0000000e05057212 */ /* 0x000fe200078e3cff */
[----:B------:R-:W-:Y:S01]  /*75a0*/  UIADD3 UR8, UR8, 0x1c100, URZ ;  /* 0x0001c10008087890 */ /* 0x000fe2000fffe03f */
[----:B------:R-:W-:Y:S01]  /*75b0*/  SEL R7, R7, RZ, P0 ;  /* 0x000000ff07077207 */ /* 0x000fe20000000000 */
[----:B------:R-:W-:Y:S01]  /*75c0*/  UMOV UR18, UR34 ;  /* 0x0000002200127c82 */ /* 0x000fe20008000000 */
[----:B------:R-:W-:Y:S01]  /*75d0*/  UMOV UR20, UR36 ;  /* 0x0000002400147c82 */ /* 0x000fe20008000000 */
[----:B------:R0:W-:Y:S01]  /*75e0*/  UTMALDG.3D.MULTICAST [UR32], [UR14], UR7, desc[UR22] ;  /* 0x000016200e0073b4 */ /* 0x0001e20008011807 */
[----:B------:R-:W-:Y:S01]  /*75f0*/  UMOV UR9, UR33 ;  /* 0x0000002100097c82 */ /* 0x000fe20008000000 */
[----:B------:R-:W-:Y:S01]  /*7600*/  UMOV UR11, UR19 ;  /* 0x00000013000b7c82 */ /* 0x000fe20008000000 */
[----:B------:R-:W-:Y:S01]  /*7610*/  UMOV UR12, UR36 ;  /* 0x00000024000c7c82 */ /* 0x000fe20008000000 */
[----:B------:R-:W-:Y:S01]  /*7620*/  UMOV UR10, UR26 ;  /* 0x0000001a000a7c82 */ /* 0x000fe20008000000 */
[----:B------:R0:W-:Y:S01]  /*7630*/  UTMALDG.3D.MULTICAST [UR24], [UR14], UR7, desc[UR22] ;  /* 0x000016180e0073b4 */ /* 0x0001e20008011807 */
[----:B------:R0:W-:Y:S01]  /*7640*/  UTMALDG.3D [UR16], [UR42], desc[UR22] ;  /* 0x000016102a0075b4 */ /* 0x0001e20008011000 */
[----:B------:R0:W-:Y:S02]  /*7650*/  UTMALDG.3D [UR8], [UR42], desc[UR22] ;  /* 0x000016082a0075b4 */ /* 0x0001e40008011000 */
[----:B0-----:R-:W-:Y:S05]  /*7660*/  @P1 BRA `(.L_x_172) ;  /* 0xfffffffc000c1947 */ /* 0x001fea000383ffff */
.L_x_169:
[----:B------:R-:W-:Y:S05]  /*7670*/  BSYNC B1 ;  /* 0x0000000000017941 */ /* 0x000fea0003800000 */
.L_x_168:
[----:B------:R-:W-:Y:S01]  /*7680*/  LOP3.LUT P1, RZ, R10, 0xff, RZ, 0xc0, !PT ;  /* 0x000000ff0aff7812 */ /* 0x000fe2000782c0ff */
[C---:B------:R-:W-:Y:S01]  /*7690*/  IMAD.IADD R7, R11.reuse, 0x1, R8 ;  /* 0x000000010b077824 */ /* 0x040fe200078e0208 */
[----:B------:R-:W-:Y:S01]  /*76a0*/  ULDC.64 UR8, c[0x0][0x650] ;  /* 0x0001940000087ab9 */ /* 0x000fe20000000a00 */
[----:B------:R-:W-:Y:S01]  /*76b0*/  ISETP.GE.U32.AND P2, PT, R11, 0x3, PT ;  /* 0x000000030b00780c */ /* 0x000fe20003f46070 */
[----:B------:R-:W-:Y:S01]  /*76c0*/  BSSY B1, `(.L_x_173) ;  /* 0x000006b000017945 */ /* 0x000fe20003800000 */
[----:B------:R-:W-:Y:S01]  /*76d0*/  IMAD.MOV.U32 R21, RZ, RZ, -0x1 ;  /* 0xffffffffff157424 */ /* 0x000fe200078e00ff */
[----:B------:R-:W-:Y:S01]  /*76e0*/  ISETP.GT.U32.AND P0, PT, R7, 0x2, PT ;  /* 0x000000020700780c */ /* 0x000fe20003f04070 */
[----:B------:R-:W-:Y:S01]  /*76f0*/  IMAD.MOV.U32 R19, RZ, RZ, -0x1 ;  /* 0xffffffffff137424 */ /* 0x000fe200078e00ff */
[----:B------:R-:W-:Y:S02]  /*7700*/  PRMT R10, RZ, 0x7610, R10 ;  /* 0x00007610ff0a7816 */ /* 0x000fe4000000000a */
[----:B------:R-:W-:-:S03]  /*7710*/  ISETP.LT.U32.AND P0, PT, R11, 0x3, P0 ;  /* 0x000000030b00780c */ /* 0x000fc60000701070 */
[----:B------:R-:W0:Y:S01]  /*7720*/  @P1 S2R R12, SR_CgaCtaId ;  /* 0x00000000000c1919 */ /* 0x000e220000008800 */
[----:B------:R-:W-:-:S04]  /*7730*/  @P1 MOV R5, 0x400 ;  /* 0x0000040000051802 */ /* 0x000fc80000000f00 */
[----:B0-----:R-:W-:Y:S01]  /*7740*/  @P1 LEA R6, R12, R5, 0x18 ;  /* 0x000000050c061211 */ /* 0x001fe200078ec0ff */
[----:B------:R-:W-:Y:S01]  /*7750*/  IMAD.WIDE.U32 R4, R7, -0x55555555, RZ ;  /* 0xaaaaaaab07047825 */ /* 0x000fe200078e00ff */
[----:B------:R-:W-:Y:S02]  /*7760*/  SEL R4, RZ, 0x1, !P0 ;  /* 0x00000001ff047807 */ /* 0x000fe40004000000 */
[----:B------:R0:W-:Y:S01]  /*7770*/  @P1 SYNCS.ARRIVE.TRANS64.A1T0 RZ, [R6+URZ+0x48], RZ ;  /* 0x000048ff06ff19a7 */ /* 0x0001e2000810003f */
[----:B------:R-:W-:Y:S02]  /*7780*/  IADD3 R16, P1, R16, UR38, RZ ;  /* 0x0000002610107c10 */ /* 0x000fe4000ff3e0ff */
[----:B------:R-:W-:Y:S02]  /*7790*/  LOP3.LUT R3, R3, R4, RZ, 0x3c, !PT ;  /* 0x0000000403037212 */ /* 0x000fe400078e3cff */
[----:B------:R-:W-:Y:S02]  /*77a0*/  IADD3.X R17, R17, UR41, RZ, P1, !PT ;  /* 0x0000002911117c10 */ /* 0x000fe40008ffe4ff */
[----:B------:R-:W-:-:S02]  /*77b0*/  ISETP.GE.U32.AND P0, PT, R16, UR8, PT ;  /* 0x0000000810007c0c */ /* 0x000fc4000bf06070 */
[----:B0-----:R-:W-:Y:S02]  /*77c0*/  SHF.R.U32.HI R6, RZ, 0x1, R5 ;  /* 0x00000001ff067819 */ /* 0x001fe40000011605 */
[----:B------:R-:W-:Y:S02]  /*77d0*/  ISETP.GE.U32.AND.EX P0, PT, R17, UR9, PT, P0 ;  /* 0x0000000911007c0c */ /* 0x000fe4000bf06100 */
[----:B------:R-:W-:Y:S01]  /*77e0*/  @P2 LOP3.LUT R3, R3, 0x1, R6, 0x78, !PT ;  /* 0x0000000103032812 */ /* 0x000fe200078e7806 */
[----:B------:R-:W-:Y:S01]  /*77f0*/  IMAD R8, R6, -0x3, R7 ;  /* 0xfffffffd06087824 */ /* 0x000fe200078e0207 */
[----:B------:R-:W-:Y:S01]  /*7800*/  PRMT R4, RZ, 0x7610, R4 ;  /* 0x00007610ff047816 */ /* 0x000fe20000000004 */
[----:B------:R-:W-:-:S08]  /*7810*/  IMAD.MOV.U32 R6, RZ, RZ, -0x1 ;  /* 0xffffffffff067424 */ /* 0x000fd000078e00ff */
[----:B------:R-:W-:Y:S05]  /*7820*/  @P0 BRA `(.L_x_174) ;  /* 0x0000000400500947 */ /* 0x000fea0003800000 */
[----:B------:R-:W0:Y:S01]  /*7830*/  S2R R19, SR_CTAID.X ;  /* 0x0000000000137919 */ /* 0x000e220000002500 */
[----:B------:R-:W-:Y:S01]  /*7840*/  ULDC.64 UR8, c[0x0][0x628] ;  /* 0x00018a0000087ab9 */ /* 0x000fe20000000a00 */
[----:B------:R-:W1:Y:S01]  /*7850*/  LDC R20, c[0x0][0x144] ;  /* 0x00005100ff147b82 */ /* 0x000e620000000800 */
[----:B------:R-:W-:Y:S01]  /*7860*/  ISETP.NE.U32.AND P0, PT, RZ, UR8, PT ;  /* 0x00000008ff007c0c */ /* 0x000fe2000bf05070 */
[----:B------:R-:W2:Y:S01]  /*7870*/  S2R R14, SR_CTAID.Y ;  /* 0x00000000000e7919 */ /* 0x000ea20000002600 */
[----:B------:R-:W-:Y:S01]  /*7880*/  ULDC UR10, c[0x0][0x630] ;  /* 0x00018c00000a7ab9 */ /* 0x000fe20000000800 */
[----:B------:R-:W-:Y:S01]  /*7890*/  ULDC UR11, c[0x0][0x150] ;  /* 0x00005400000b7ab9 */ /* 0x000fe20000000800 */
[----:B------:R-:W-:Y:S01]  /*78a0*/  ISETP.NE.AND.EX P0, PT, RZ, UR9, PT, P0 ;  /* 0x00000009ff007c0c */ /* 0x000fe2000bf05300 */
[----:B------:R-:W-:Y:S02]  /*78b0*/  IMAD.MOV.U32 R4, RZ, RZ, R16 ;  /* 0x000000ffff047224 */ /* 0x000fe400078e0010 */
[----:B------:R-:W-:Y:S01]  /*78c0*/  IMAD.MOV.U32 R5, RZ, RZ, R17 ;  /* 0x000000ffff057224 */ /* 0x000fe200078e0011 */
[----:B0-----:R-:W-:-:S09]  /*78d0*/  I2FP.F32.U32 R21, R19 ;  /* 0x0000001300157245 */ /* 0x001fd20000201000 */
[----:B------:R-:W-:Y:S05]  /*78e0*/  @!P0 BRA `(.L_x_175) ;  /* 0x0000000000288947 */ /* 0x000fea0003800000 */
[----:B------:R-:W-:Y:S02]  /*78f0*/  ULDC UR7, c[0x0][0x634] ;  /* 0x00018d0000077ab9 */ /* 0x000fe40000000800 */
[----:B------:R-:W-:-:S05]  /*7900*/  IADD3 R5, P0, R16, UR7, RZ ;  /* 0x0000000710057c10 */ /* 0x000fca000ff1e0ff */
[----:B------:R-:W-:-:S04]  /*7910*/  IMAD.X R15, RZ, RZ, R17, P0 ;  /* 0x000000ffff0f7224 */ /* 0x000fc800000e0611 */
[----:B------:R-:W-:-:S04]  /*7920*/  IMAD.WIDE.U32 R6, R15, UR8, RZ ;  /* 0x000000080f067c25 */ /* 0x000fc8000f8e00ff */
[----:B------:R-:W-:-:S04]  /*7930*/  IMAD.WIDE.U32 R6, P0, R5, UR9, R6 ;  /* 0x0000000905067c25 */ /* 0x000fc8000f800006 */
[----:B------:R-:W-:-:S04]  /*7940*/  IMAD.WIDE.U32 R4, R5, UR8, RZ ;  /* 0x0000000805047c25 */ /* 0x000fc8000f8e00ff */
[----:B------:R-:W-:Y:S01]  /*7950*/  IMAD.MOV.U32 R4, RZ, RZ, R7 ;  /* 0x000000ffff047224 */ /* 0x000fe200078e0007 */
[----:B------:R-:W-:Y:S01]  /*7960*/  IADD3 RZ, P1, R5, R6, RZ ;  /* 0x0000000605ff7210 */ /* 0x000fe20007f3e0ff */
[----:B------:R-:W-:-:S04]  /*7970*/  IMAD.X R5, RZ, RZ, RZ, P0 ;  /* 0x000000ffff057224 */ /* 0x000fc800000e06ff */
[----:B------:R-:W-:-:S08]  /*7980*/  IMAD.WIDE.U32.X R4, R15, UR9, R4, P1 ;  /* 0x000000090f047c25 */ /* 0x000fd000088e0404 */
.L_x_175:
[----:B------:R-:W-:Y:S01]  /*7990*/  FMUL R21, R21, UR11 ;  /* 0x0000000b15157c20 */ /* 0x000fe20008400000 */
[--C-:B------:R-:W-:Y:S01]  /*79a0*/  SHF.R.U64 R15, R4, UR10, R5.reuse ;  /* 0x0000000a040f7c19 */ /* 0x100fe20008001205 */
[----:B------:R-:W-:Y:S01]  /*79b0*/  ULDC.64 UR8, c[0x0][0x620] ;  /* 0x0001880000087ab9 */ /* 0x000fe20000000a00 */
[----:B------:R-:W-:Y:S01]  /*79c0*/  SHF.R.U32.HI R4, RZ, UR10, R5 ;  /* 0x0000000aff047c19 */ /* 0x000fe20008011605 */
[----:B------:R-:W-:Y:S01]  /*79d0*/  ULDC.64 UR10, c[0x0][0x640] ;  /* 0x00019000000a7ab9 */ /* 0x000fe20000000a00 */
[----:B------:R-:W-:Y:S01]  /*79e0*/  IADD3 R5, P0, RZ, -R15, RZ ;  /* 0x8000000fff057210 */ /* 0x000fe20007f1e0ff */
[----:B------:R-:W0:Y:S01]  /*79f0*/  F2I.U32.TRUNC.NTZ R21, R21 ;  /* 0x0000001500157305 */ /* 0x000e22000020f000 */
[----:B------:R-:W-:-:S03]  /*7a00*/  ULDC UR7, c[0x0][0x618] ;  /* 0x0001860000077ab9 */ /* 0x000fc60000000800 */
[----:B------:R-:W-:Y:S01]  /*7a10*/  IMAD.X R4, RZ, RZ, ~R4, P0 ;  /* 0x000000ffff047224 */ /* 0x000fe200000e0e04 */
[----:B------:R-:W-:-:S03]  /*7a20*/  ISETP.NE.U32.AND P0, PT, RZ, UR10, PT ;  /* 0x0000000aff007c0c */ /* 0x000fc6000bf05070 */
[----:B------:R-:W-:Y:S01]  /*7a30*/  IMAD R4, R4, UR8, RZ ;  /* 0x0000000804047c24 */ /* 0x000fe2000f8e02ff */
[----:B------:R-:W-:-:S03]  /*7a40*/  ISETP.NE.AND.EX P0, PT, RZ, UR11, PT, P0 ;  /* 0x0000000bff007c0c */ /* 0x000fc6000bf05300 */
[C---:B------:R-:W-:Y:S02]  /*7a50*/  IMAD R7, R5.reuse, UR9, R4 ;  /* 0x0000000905077c24 */ /* 0x040fe4000f8e0204 */
[----:B------:R-:W-:Y:S01]  /*7a60*/  IMAD.WIDE.U32 R4, R5, UR8, R16 ;  /* 0x0000000805047c25 */ /* 0x000fe2000f8e0010 */
[----:B------:R-:W-:-:S03]  /*7a70*/  ULDC UR8, c[0x0][0x154] ;  /* 0x0000550000087ab9 */ /* 0x000fc60000000800 */
[----:B0-----:R-:W-:Y:S02]  /*7a80*/  IMAD.MOV R6, RZ, RZ, -R21 ;  /* 0x000000ffff067224 */ /* 0x001fe400078e0a15 */
[----:B------:R-:W0:Y:S01]  /*7a90*/  LDC R21, c[0x0][0x148] ;  /* 0x00005200ff157b82 */ /* 0x000e220000000800 */
[----:B------:R-:W-:Y:S02]  /*7aa0*/  IMAD.IADD R5, R5, 0x1, R7 ;  /* 0x0000000105057824 */ /* 0x000fe400078e0207 */
[----:B-1----:R-:W-:Y:S01]  /*7ab0*/  IMAD R19, R20, R6, R19 ;  /* 0x0000000614137224 */ /* 0x002fe200078e0213 */
[----:B--2---:R-:W-:Y:S02]  /*7ac0*/  I2FP.F32.U32 R6, R14 ;  /* 0x0000000e00067245 */ /* 0x004fe40000201000 */
[--C-:B------:R-:W-:Y:S02]  /*7ad0*/  SHF.R.U64 R20, R4, UR7, R5.reuse ;  /* 0x0000000704147c19 */ /* 0x100fe40008001205 */
[----:B------:R-:W-:Y:S01]  /*7ae0*/  SHF.R.U32.HI R5, RZ, UR7, R5 ;  /* 0x00000007ff057c19 */ /* 0x000fe20008011605 */
[----:B------:R-:W-:Y:S01]  /*7af0*/  FMUL R6, R6, UR8 ;  /* 0x0000000806067c20 */ /* 0x000fe20008400000 */
[----:B------:R-:W-:-:S02]  /*7b00*/  ULDC UR7, c[0x0][0x608] ;  /* 0x0001820000077ab9 */ /* 0x000fc40000000800 */
[--C-:B------:R-:W-:Y:S01]  /*7b10*/  SHF.R.U64 R23, R20, UR7, R5.reuse ;  /* 0x0000000714177c19 */ /* 0x100fe20008001205 */
[----:B------:R1:W2:Y:S01]  /*7b20*/  F2I.U32.TRUNC.NTZ R24, R6 ;  /* 0x0000000600187305 */ /* 0x0002a2000020f000 */
[----:B------:R-:W-:Y:S01]  /*7b30*/  SHF.R.U32.HI R4, RZ, UR7, R5 ;  /* 0x00000007ff047c19 */ /* 0x000fe20008011605 */
[----:B------:R-:W-:-:S03]  /*7b40*/  ULDC UR7, c[0x0][0x658] ;  /* 0x0001960000077ab9 */ /* 0x000fc60000000800 */
[--C-:B------:R-:W-:Y:S02]  /*7b50*/  SHF.R.U64 R22, R23, UR7, R4.reuse ;  /* 0x0000000717167c19 */ /* 0x100fe40008001204 */
[----:B------:R-:W-:-:S03]  /*7b60*/  SHF.R.U32.HI R25, RZ, UR7, R4 ;  /* 0x00000007ff197c19 */ /* 0x000fc60008011604 */
[----:B------:R-:W-:Y:S02]  /*7b70*/  IMAD.MOV.U32 R4, RZ, RZ, R22 ;  /* 0x000000ffff047224 */ /* 0x000fe400078e0016 */
[----:B------:R-:W-:Y:S01]  /*7b80*/  IMAD.MOV.U32 R5, RZ, RZ, R25 ;  /* 0x000000ffff057224 */ /* 0x000fe200078e0019 */
[----:B-1----:R-:W-:Y:S06]  /*7b90*/  @!P0 BRA `(.L_x_176) ;  /* 0x0000000000288947 */ /* 0x002fec0003800000 */
        /* <DEDUP_REMOVED lines=10> */
.L_x_176:
[----:B------:R-:W-:Y:S01]  /*7c40*/  ISETP.NE.AND P0, PT, R2, 0x1, PT ;  /* 0x000000010200780c */ /* 0x000fe20003f05270 */
[----:B------:R-:W-:Y:S01]  /*7c50*/  ULDC UR7, c[0x0][0x648] ;  /* 0x0001920000077ab9 */ /* 0x000fe20000000800 */
[----:B------:R-:W-:Y:S01]  /*7c60*/  LOP3.LUT R23, R23, UR6, RZ, 0xc0, !PT ;  /* 0x0000000617177c12 */ /* 0x000fe2000f8ec0ff */
[----:B--2---:R-:W-:Y:S01]  /*7c70*/  IMAD.MOV R24, RZ, RZ, -R24 ;  /* 0x000000ffff187224 */ /* 0x004fe200078e0a18 */
[----:B------:R-:W-:Y:S01]  /*7c80*/  SHF.R.U64 R4, R4, UR7, R5 ;  /* 0x0000000704047c19 */ /* 0x000fe20008001205 */
[----:B------:R-:W-:Y:S01]  /*7c90*/  ULDC UR7, c[0x0][0x638] ;  /* 0x00018e0000077ab9 */ /* 0x000fe20000000800 */
[----:B------:R-:W-:Y:S01]  /*7ca0*/  LOP3.LUT R7, R20, UR4, RZ, 0xc0, !PT ;  /* 0x0000000414077c12 */ /* 0x000fe2000f8ec0ff */
[----:B------:R-:W-:Y:S01]  /*7cb0*/  ULDC UR8, c[0x0][0x610] ;  /* 0x0001840000087ab9 */ /* 0x000fe20000000800 */
[----:B------:R-:W-:Y:S02]  /*7cc0*/  IMAD.MOV.U32 R6, RZ, RZ, R15 ;  /* 0x000000ffff067224 */ /* 0x000fe400078e000f */
[----:B------:R-:W-:-:S02]  /*7cd0*/  IMAD.MOV R5, RZ, RZ, -R4 ;  /* 0x000000ffff057224 */ /* 0x000fc400078e0a04 */
[----:B------:R-:W-:Y:S02]  /*7ce0*/  IMAD R4, R4, UR5, R23 ;  /* 0x0000000504047c24 */ /* 0x000fe4000f8e0217 */
[----:B0-----:R-:W-:Y:S02]  /*7cf0*/  @P0 IMAD R19, R21, R24, R14 ;  /* 0x0000001815130224 */ /* 0x001fe400078e020e */
[----:B------:R-:W-:Y:S01]  /*7d00*/  IMAD R22, R5, UR7, R22 ;  /* 0x0000000705167c24 */ /* 0x000fe2000f8e0216 */
[----:B------:R-:W-:Y:S01]  /*7d10*/  ULDC UR7, c[0x0][0x600] ;  /* 0x0001800000077ab9 */ /* 0x000fe20000000800 */
[----:B------:R-:W-:Y:S02]  /*7d20*/  IMAD R21, R4, UR8, R19 ;  /* 0x0000000804157c24 */ /* 0x000fe4000f8e0213 */
[----:B------:R-:W-:Y:S02]  /*7d30*/  IMAD R22, R22, UR7, R7 ;  /* 0x0000000716167c24 */ /* 0x000fe4000f8e0207 */
[----:B------:R-:W-:-:S03]  /*7d40*/  IMAD.MOV.U32 R4, RZ, RZ, 0x1 ;  /* 0x00000001ff047424 */ /* 0x000fc600078e00ff */
[----:B------:R-:W-:Y:S02]  /*7d50*/  SEL R19, R22, R21, !P0 ;  /* 0x0000001516137207 */ /* 0x000fe40004000000 */
[----:B------:R-:W-:-:S07]  /*7d60*/  SEL R21, R21, R22, !P0 ;  /* 0x0000001615157207 */ /* 0x000fce0004000000 */
.L_x_174:
[----:B------:R-:W-:Y:S05]  /*7d70*/  BSYNC B1 ;  /* 0x0000000000017941 */ /* 0x000fea0003800000 */
.L_x_173:
[----:B------:R-:W-:-:S13]  /*7d80*/  LOP3.LUT P0, RZ, R4, 0xff, RZ, 0xc0, !PT ;  /* 0x000000ff04ff7812 */ /* 0x000fda000780c0ff */
[----:B------:R-:W-:Y:S05]  /*7d90*/  @P0 BRA `(.L_x_177) ;  /* 0xfffffff400080947 */ /* 0x000fea000383ffff */
[----:B------:R-:W-:Y:S05]  /*7da0*/  BSYNC B0 ;  /* 0x0000000000007941 */ /* 0x000fea0003800000 */
.L_x_166:
[----:B------:R-:W-:-:S03]  /*7db0*/  UMOV UR7, 0xffffffff ;  /* 0xffffffff00077882 */ /* 0x000fc60000000000 */
[----:B------:R-:W-:Y:S05]  /*7dc0*/  BRA.DIV UR7, `(.L_x_178) ;  /* 0x0000000207f07947 */ /* 0x000fea000b800000 */
[----:B------:R-:W-:-:S13]  /*7dd0*/  ELECT P6, URZ, PT ;  /* 0x00000000003f782f */ /* 0x000fda00038c0000 */
.L_x_191:
[----:B------:R-:W-:Y:S04]  /*7de0*/  BSSY B0, `(.L_x_179) ;  /* 0x0000022000007945 */ /* 0x000fe80003800000 */
[----:B------:R-:W-:Y:S05]  /*7df0*/  @!P6 BRA `(.L_x_180) ;  /* 0x000000000080e947 */ /* 0x000fea0003800000 */
[----:B------:R-:W-:-:S04]  /*7e00*/  LOP3.LUT R18, R18, 0x2, RZ, 0xfc, !PT ;  /* 0x0000000212127812 */ /* 0x000fc800078efcff */
[----:B------:R-:W-:-:S13]  /*7e10*/  ISETP.NE.AND P0, PT, R18, 0x3, PT ;  /* 0x000000031200780c */ /* 0x000fda0003f05270 */
[----:B------:R-:W-:Y:S05]  /*7e20*/  @!P0 BRA `(.L_x_181) ;  /* 0x0000000000048947 */ /* 0x000fea0003800000 */
[----:B------:R-:W-:Y:S01]  /*7e30*/  BPT.TRAP 0x1 ;  /* 0x000000040000795c */ /* 0x000fe20000300000 */
.L_x_181:
[----:B------:R-:W0:Y:S01]  /*7e40*/  S2R R5, SR_CgaCtaId ;  /* 0x0000000000057919 */ /* 0x000e220000008800 */
[----:B------:R-:W-:Y:S02]  /*7e50*/  MOV R0, 0x400 ;  /* 0x0000040000007802 */ /* 0x000fe40000000f00 */
[----:B------:R-:W-:Y:S02]  /*7e60*/  SHF.L.U32 R2, R3, 0x1f, RZ ;  /* 0x0000001f03027819 */ /* 0x000fe400000006ff */
[----:B0-----:R-:W-:-:S05]  /*7e70*/  LEA R5, R5, R0, 0x18 ;  /* 0x0000000005057211 */ /* 0x001fca00078ec0ff */
[----:B------:R-:W-:-:S04]  /*7e80*/  VIADD R5, R5, 0x18 ;  /* 0x0000001805057836 */ /* 0x000fc80000000000 */
[C---:B------:R-:W-:Y:S02]  /*7e90*/  IMAD R7, R8.reuse, 0x8, R5 ;  /* 0x0000000808077824 */ /* 0x040fe400078e0205 */
[----:B------:R-:W-:Y:S02]  /*7ea0*/  VIADD R8, R8, 0x1 ;  /* 0x0000000108087836 */ /* 0x000fe40000000000 */
[----:B------:R-:W0:Y:S03]  /*7eb0*/  SYNCS.PHASECHK.TRANS64.TRYWAIT P0, [R7+URZ], R2 ;  /* 0x00000002070075a7 */ /* 0x000e26000800017f */
[----:B------:R-:W-:-:S04]  /*7ec0*/  ISETP.NE.AND P1, PT, R8, 0x3, PT ;  /* 0x000000030800780c */ /* 0x000fc80003f25270 */
[----:B------:R-:W-:Y:S02]  /*7ed0*/  SEL R0, RZ, 0x1, P1 ;  /* 0x00000001ff007807 */ /* 0x000fe40000800000 */
[----:B------:R-:W-:Y:S02]  /*7ee0*/  SEL R8, R8, RZ, P1 ;  /* 0x000000ff08087207 */ /* 0x000fe40000800000 */
[----:B------:R-:W-:-:S03]  /*7ef0*/  LOP3.LUT R9, R3, R0, RZ, 0x3c, !PT ;  /* 0x0000000003097212 */ /* 0x000fc600078e3cff */
[----:B------:R-:W-:Y:S01]  /*7f00*/  IMAD R4, R8, 0x8, R5 ;  /* 0x0000000808047824 */ /* 0x000fe200078e0205 */
[----:B------:R-:W-:Y:S01]  /*7f10*/  SHF.L.U32 R3, R9, 0x1f, RZ ;  /* 0x0000001f09037819 */ /* 0x000fe200000006ff */
[----:B0-----:R-:W-:Y:S06]  /*7f20*/  @!P0 BRA `(.L_x_182) ;  /* 0x0000000000b88947 */ /* 0x001fec0003800000 */
.L_x_192:
[----:B------:R-:W1:Y:S01]  /*7f30*/  SYNCS.PHASECHK.TRANS64.TRYWAIT P0, [R4+URZ], R3 ;  /* 0x00000003040075a7 */ /* 0x000e62000800017f */
[----:B------:R-:W-:-:S05]  /*7f40*/  VIADD R0, R8, 0x1 ;  /* 0x0000000108007836 */ /* 0x000fca0000000000 */
[----:B------:R-:W-:-:S04]  /*7f50*/  ISETP.NE.AND P1, PT, R0, 0x3, PT ;  /* 0x000000030000780c */ /* 0x000fc80003f25270 */
[----:B0-----:R-:W-:Y:S02]  /*7f60*/  SEL R2, RZ, 0x1, P1 ;  /* 0x00000001ff027807 */ /* 0x001fe40000800000 */
[----:B------:R-:W-:Y:S02]  /*7f70*/  SEL R0, R0, RZ, P1 ;  /* 0x000000ff00007207 */ /* 0x000fe40000800000 */
[----:B------:R-:W-:Y:S01]  /*7f80*/  LOP3.LUT R2, R9, R2, RZ, 0x3c, !PT ;  /* 0x0000000209027212 */ /* 0x000fe200078e3cff */
[----:B-1----:R-:W-:Y:S06]  /*7f90*/  @!P0 BRA `(.L_x_183) ;  /* 0x0000000000b08947 */ /* 0x002fec0003800000 */
.L_x_193:
[----:B------:R-:W-:Y:S01]  /*7fa0*/  IMAD R5, R0, 0x8, R5 ;  /* 0x0000000800057824 */ /* 0x000fe200078e0205 */
[----:B------:R-:W-:-:S07]  /*7fb0*/  SHF.L.U32 R0, R2, 0x1f, RZ ;  /* 0x0000001f02007819 */ /* 0x000fce00000006ff */
.L_x_184:
[----:B-1----:R1:W2:Y:S02]  /*7fc0*/  SYNCS.PHASECHK.TRANS64.TRYWAIT P0, [R5+URZ], R0 ;  /* 0x00000000050075a7 */ /* 0x0022a4000800017f */
[----:B--2---:R-:W-:Y:S05]  /*7fd0*/  @!P0 NANOSLEEP.SYNCS 0x989680 ;  /* 0x009896800000895d */ /* 0x004fea0003900000 */
[----:B------:R-:W2:Y:S02]  /*7fe0*/  @!P0 SYNCS.PHASECHK.TRANS64 P0, [R5+URZ], R0 ;  /* 0x00000000050085a7 */ /* 0x000ea4000800007f */
[----:B--2---:R-:W-:Y:S05]  /*7ff0*/  @!P0 BRA `(.L_x_184) ;  /* 0xfffffffc00f08947 */ /* 0x004fea000383ffff */
.L_x_180:
[----:B------:R-:W-:Y:S05]  /*8000*/  BSYNC B0 ;  /* 0x0000000000007941 */ /* 0x000fea0003800000 */
.L_x_179:
[----:B------:R-:W-:Y:S05]  /*8010*/  EXIT ;  /* 0x000000000000794d */ /* 0x000fea0003800000 */
.L_x_21:
[----:B-1----:R1:W2:Y:S02]  /*8020*/  SYNCS.PHASECHK.TRANS64.TRYWAIT P1, [R3+URZ], R0 ;  /* 0x00000000030075a7 */ /* 0x0022a4000802017f */
[----:B--2---:R-:W-:Y:S05]  /*8030*/  @!P1 NANOSLEEP.SYNCS 0x989680 ;  /* 0x009896800000995d */ /* 0x004fea0003900000 */
[----:B------:R-:W2:Y:S02]  /*8040*/  @!P1 SYNCS.PHASECHK.TRANS64 P1, [R3+URZ], R0 ;  /* 0x00000000030095a7 */ /* 0x000ea4000802007f */
[----:B--2---:R-:W-:Y:S05]  /*8050*/  @!P1 BRA `(.L_x_21) ;  /* 0xfffffffc00f09947 */ /* 0x004fea000383ffff */
[----:B------:R-:W-:Y:S05]  /*8060*/  BRA `(.L_x_20) ;  /* 0xffffff9400ac7947 */ /* 0x000fea000383ffff */
.L_x_26:
[----:B-1----:R1:W2:Y:S02]  /*8070*/  SYNCS.PHASECHK.TRANS64.TRYWAIT P1, [R5+URZ], R4 ;  /* 0x00000004050075a7 */ /* 0x0022a4000802017f */
[----:B--2---:R-:W-:Y:S05]  /*8080*/  @!P1 NANOSLEEP.SYNCS 0x989680 ;  /* 0x009896800000995d */ /* 0x004fea0003900000 */
[----:B------:R-:W2:Y:S02]  /*8090*/  @!P1 SYNCS.PHASECHK.TRANS64 P1, [R5+URZ], R4 ;  /* 0x00000004050095a7 */ /* 0x000ea4000802007f */
[----:B--2---:R-:W-:Y:S05]  /*80a0*/  @!P1 BRA `(.L_x_26) ;  /* 0xfffffffc00f09947 */ /* 0x004fea000383ffff */
[----:B------:R-:W-:Y:S05]  /*80b0*/  BRA `(.L_x_25) ;  /* 0xffffff9800f87947 */ /* 0x000fea000383ffff */
.L_x_167:
[----:B------:R-:W-:Y:S01]  /*80c0*/  BSSY B1, `(.L_x_185) ;  /* 0x0000006000017945 */ /* 0x000fe20003800000 */
[----:B------:R-:W-:-:S07]  /*80d0*/  IMAD.MOV.U32 R15, RZ, RZ, -0x1 ;  /* 0xffffffffff0f7424 */ /* 0x000fce00078e00ff */
[----:B------:R-:W-:Y:S05]  /*80e0*/  WARPSYNC.COLLECTIVE R15, `(.L_x_186) ;  /* 0x000000000f0c7348 */ /* 0x000fea0003c00000 */
[----:B------:R-:W-:Y:S02]  /*80f0*/  ELECT P6, UR62, PT ;  /* 0x00000000003e782f */ /* 0x000fe400038c0000 */
[----:B------:R-:W-:Y:S01]  /*8100*/  MOV R14, UR62 ;  /* 0x0000003e000e7c02 */ /* 0x000fe20008000f00 */
[----:B------:R-:W-:Y:S10]  /*8110*/  ENDCOLLECTIVE ;  /* 0x000000000000791b */ /* 0x000ff40003800000 */
.L_x_186:
[----:B------:R-:W-:Y:S05]  /*8120*/  BSYNC B1 ;  /* 0x0000000000017941 */ /* 0x000fea0003800000 */
.L_x_185:
[----:B------:R-:W-:Y:S05]  /*8130*/  BRA `(.L_x_187) ;  /* 0xfffffff0002c7947 */ /* 0x000fea000383ffff */
.L_x_170:
[----:B-1----:R1:W2:Y:S02]  /*8140*/  SYNCS.PHASECHK.TRANS64.TRYWAIT P0, [R23+URZ+0x18], R14 ;  /* 0x0000180e170075a7 */ /* 0x0022a4000800017f */
[----:B--2---:R-:W-:Y:S05]  /*8150*/  @!P0 NANOSLEEP.SYNCS 0x989680 ;  /* 0x009896800000895d */ /* 0x004fea0003900000 */
[----:B------:R-:W2:Y:S02]  /*8160*/  @!P0 SYNCS.PHASECHK.TRANS64 P0, [R23+URZ+0x18], R14 ;  /* 0x0000180e170085a7 */ /* 0x000ea4000800007f */
[----:B--2---:R-:W-:Y:S05]  /*8170*/  @!P0 BRA `(.L_x_170) ;  /* 0xfffffffc00f08947 */ /* 0x004fea000383ffff */
[----:B------:R-:W-:Y:S05]  /*8180*/  BRA `(.L_x_188) ;  /* 0xfffffff0006c7947 */ /* 0x000fea000383ffff */
.L_x_178:
[----:B------:R-:W-:Y:S01]  /*8190*/  BSSY B0, `(.L_x_189) ;  /* 0x0000006000007945 */ /* 0x000fe20003800000 */
[----:B------:R-:W-:-:S07]  /*81a0*/  IMAD.MOV.U32 R15, RZ, RZ, -0x1 ;  /* 0xffffffffff0f7424 */ /* 0x000fce00078e00ff */
[----:B------:R-:W-:Y:S05]  /*81b0*/  WARPSYNC.COLLECTIVE R15, `(.L_x_190) ;  /* 0x000000000f0c7348 */ /* 0x000fea0003c00000 */
[----:B------:R-:W-:Y:S02]  /*81c0*/  ELECT P6, UR62, PT ;  /* 0x00000000003e782f */ /* 0x000fe400038c0000 */
[----:B------:R-:W-:Y:S01]  /*81d0*/  MOV R14, UR62 ;  /* 0x0000003e000e7c02 */ /* 0x000fe20008000f00 */
[----:B------:R-:W-:Y:S10]  /*81e0*/  ENDCOLLECTIVE ;  /* 0x000000000000791b */ /* 0x000ff40003800000 */
.L_x_190:
[----:B------:R-:W-:Y:S05]  /*81f0*/  BSYNC B0 ;  /* 0x0000000000007941 */ /* 0x000fea0003800000 */
.L_x_189:
[----:B------:R-:W-:Y:S05]  /*8200*/  BRA `(.L_x_191) ;  /* 0xfffffff800f47947 */ /* 0x000fea000383ffff */
.L_x_182:
[----:B0-----:R0:W1:Y:S02]  /*8210*/  SYNCS.PHASECHK.TRANS64.TRYWAIT P0, [R7+URZ], R2 ;  /* 0x00000002070075a7 */ /* 0x001064000800017f */
[----:B-1----:R-:W-:Y:S05]  /*8220*/  @!P0 NANOSLEEP.SYNCS 0x989680 ;  /* 0x009896800000895d */ /* 0x002fea0003900000 */
[----:B------:R-:W1:Y:S02]  /*8230*/  @!P0 SYNCS.PHASECHK.TRANS64 P0, [R7+URZ], R2 ;  /* 0x00000002070085a7 */ /* 0x000e64000800007f */
[----:B-1----:R-:W-:Y:S05]  /*8240*/  @!P0 BRA `(.L_x_182) ;  /* 0xfffffffc00f08947 */ /* 0x002fea000383ffff */
[----:B------:R-:W-:Y:S05]  /*8250*/  BRA `(.L_x_192) ;  /* 0xfffffffc00347947 */ /* 0x000fea000383ffff */
.L_x_183:
[----:B0-----:R0:W1:Y:S02]  /*8260*/  SYNCS.PHASECHK.TRANS64.TRYWAIT P0, [R4+URZ], R3 ;  /* 0x00000003040075a7 */ /* 0x001064000800017f */
[----:B-1----:R-:W-:Y:S05]  /*8270*/  @!P0 NANOSLEEP.SYNCS 0x989680 ;  /* 0x009896800000895d */ /* 0x002fea0003900000 */
[----:B------:R-:W1:Y:S02]  /*8280*/  @!P0 SYNCS.PHASECHK.TRANS64 P0, [R4+URZ], R3 ;  /* 0x00000003040085a7 */ /* 0x000e64000800007f */
[----:B-1----:R-:W-:Y:S05]  /*8290*/  @!P0 BRA `(.L_x_183) ;  /* 0xfffffffc00f08947 */ /* 0x002fea000383ffff */
[----:B------:R-:W-:Y:S05]  /*82a0*/  BRA `(.L_x_193) ;  /* 0xfffffffc003c7947 */ /* 0x000fea000383ffff */
.L_x_194:
[----:B------:R-:W-:-:S00]  /*82b0*/  BRA `(.L_x_194) ;  /* 0xfffffffc00fc7947 */ /* 0x000fc0000383ffff */
[----:B------:R-:W-:-:S00]  /*82c0*/  NOP ;  /* 0x0000000000007918 */ /* 0x000fc00000000000 */
        /* <DEDUP_REMOVED lines=11> */
.L_x_195:


//--------------------- .nv.global.init           --------------------------
	.section	.nv.global.init,"aw",@progbits
.nv.global.init:
	.type		$str$22,@object
	.size		$str$22,($str$23 - $str$22)
$str$22:
        /*0000*/ 	.byte	0x6b, 0x5f, 0x74, 0x69, 0x6c, 0x65, 0x5f, 0x63, 0x6f, 0x75, 0x6e, 0x74, 0x20, 0x3e, 0x3d, 0x20
        /*0010*/ 	.byte	0x31, 0x00
	.type		$str$23,@object
	.size		$str$23,(__unnamed_1 - $str$23)
$str$23:
        /*0012*/ 	.byte	0x2f, 0x74, 0x6d, 0x70, 0x2f, 0x63, 0x75, 0x74, 0x6c, 0x61, 0x73, 0x73, 0x5f, 0x73, 0x77, 0x65
        /*0022*/ 	.byte	0x65, 0x70, 0x5f, 0x73, 0x72, 0x63, 0x2f, 0x69, 0x6e, 0x63, 0x6c, 0x75, 0x64, 0x65, 0x2f, 0x63
        /*0032*/ 	.byte	0x75, 0x74, 0x6c, 0x61, 0x73, 0x73, 0x2f, 0x67, 0x65, 0x6d, 0x6d, 0x2f, 0x63, 0x6f, 0x6c, 0x6c
        /*0042*/ 	.byte	0x65, 0x63, 0x74, 0x69, 0x76, 0x65, 0x2f, 0x73, 0x6d, 0x39, 0x30, 0x5f, 0x6d, 0x6d, 0x61, 0x5f
        /*0052*/ 	.byte	0x74, 0x6d, 0x61, 0x5f, 0x67, 0x6d, 0x6d, 0x61, 0x5f, 0x73, 0x73, 0x5f, 0x77, 0x61, 0x72, 0x70
        /*0062*/ 	.byte	0x73, 0x70, 0x65, 0x63, 0x69, 0x61, 0x6c, 0x69, 0x7a, 0x65, 0x64, 0x2e, 0x68, 0x70, 0x70, 0x00
	.type		__unnamed_1,@object
	.size		__unnamed_1,(.L_0 - __unnamed_1)
__unnamed_1:
        /*0072*/ 	.byte	0x76, 0x6f, 0x69, 0x64, 0x20, 0x63, 0x75, 0x74, 0x6c, 0x61, 0x73, 0x73, 0x3a, 0x3a, 0x67, 0x65
        /* <DEDUP_REMOVED lines=177> */
        /*0b92*/ 	.byte	0x64, 0x65, 0x6e, 0x74, 0x69, 0x74, 0x79, 0x5d, 0x00
.L_0:


//--------------------- .nv.shared._ZN7cutlass13device_kernelINS_4gemm6kernel13GemmUniversalIN4cute5tupleIJiiiiEEENS1_10collective13CollectiveMmaINS1_34MainloopSm90TmaGmmaWarpSpecializedILi3ENS5_IJNS4_1CILi1EEENSA_ILi2EEESB_EEENS1_35KernelTmaWarpSpecializedCooperativeEEENS5_IJNSA_ILi128EEESG_NSA_ILi64EEEEEENS_10tfloat32_tENS5_IJlSB_lEEESJ_SK_NS4_8TiledMMAINS4_8MMA_AtomIJNS4_4SM904GMMA30MMA_64x128x8_F32TF32TF32_SS_TNILNSO_7ScaleInE1ELSQ_1EEEEEENS4_6LayoutINS5_IJSC_SB_SB_EEENS5_IJSB_NSA_ILi0EEESV_EEEEENS5_IJNS4_10UnderscoreESY_SY_EEEEENS4_23SM90_TMA_LOAD_MULTICASTENS4_14ComposedLayoutINS4_7SwizzleILi3ELi4ELi3EEENS4_18smem_ptr_flag_bitsILi32EEENST_INS5_IJNSA_ILi8EEENSA_ILi32EEEEEENS5_IJS18_SB_EEEEEEEvNS4_8identityENS4_13SM90_TMA_LOADES1C_vS1D_EENS_8epilogue10collective6detail29Sm90TmaWarpSpecializedAdapterINS1H_15DefaultEpilogueISJ_SK_SK_NS1G_6thread17LinearCombinationISJ_Li1EffLNS1L_9ScaleType4KindE0ELNS_15FloatRoundStyleE2ESJ_EENS1_15EpilogueDefaultEEEEEvvEEEEvNT_6ParamsE --------------------------
	.section	.nv.shared._ZN7cutlass13device_kernelINS_4gemm6kernel13GemmUniversalIN4cute5tupleIJiiiiEEENS1_10collective13CollectiveMmaINS1_34MainloopSm90TmaGmmaWarpSpecializedILi3ENS5_IJNS4_1CILi1EEENSA_ILi2EEESB_EEENS1_35KernelTmaWarpSpecializedCooperativeEEENS5_IJNSA_ILi128EEESG_NSA_ILi64EEEEEENS_10tfloat32_tENS5_IJlSB_lEEESJ_SK_NS4_8TiledMMAINS4_8MMA_AtomIJNS4_4SM904GMMA30MMA_64x128x8_F32TF32TF32_SS_TNILNSO_7ScaleInE1ELSQ_1EEEEEENS4_6LayoutINS5_IJSC_SB_SB_EEENS5_IJSB_NSA_ILi0EEESV_EEEEENS5_IJNS4_10UnderscoreESY_SY_EEEEENS4_23SM90_TMA_LOAD_MULTICASTENS4_14ComposedLayoutINS4_7SwizzleILi3ELi4ELi3EEENS4_18smem_ptr_flag_bitsILi32EEENST_INS5_IJNSA_ILi8EEENSA_ILi32EEEEEENS5_IJS18_SB_EEEEEEEvNS4_8identityENS4_13SM90_TMA_LOADES1C_vS1D_EENS_8epilogue10collective6detail29Sm90TmaWarpSpecializedAdapterINS1H_15DefaultEpilogueISJ_SK_SK_NS1G_6thread17LinearCombinationISJ_Li1EffLNS1L_9ScaleType4KindE0ELNS_15FloatRoundStyleE2ESJ_EENS1_15EpilogueDefaultEEEEEvvEEEEvNT_6ParamsE,"aw",@nobits
	.sectionflags	@""
	.align	16
	.zero		1024


//--------------------- .nv.shared.reserved.0     --------------------------
	.section	.nv.shared.reserved.0,"aw",@nobits
	.weak		__nv_reservedSMEM_offset_0_alias
	.size		__nv_reservedSMEM_offset_0_alias, 0, 0
	.other		__nv_reservedSMEM_offset_0_alias,@"STO_CUDA_RESERVED_SHARED STV_DEFAULT"
__nv_reservedSMEM_offset_0_alias:
	.zero		0


//--------------------- .nv.global                --------------------------
	.section	.nv.global,"aw",@nobits
.nv.global:
	.type		_ZN39_INTERNAL_4ee903b5_4_k_cu_f7ce6bfb_60244cute1_E,@object
	.size		_ZN39_INTERNAL_4ee903b5_4_k_cu_f7ce6bfb_60244cute1_E,(_ZN39_INTERNAL_4ee903b5_4_k_cu_f7ce6bfb_60244cuda3std3__45__cpo6cbeginE - _ZN39_INTERNAL_4ee903b5_4_k_cu_f7ce6bfb_60244cute1_E)
_ZN39_INTERNAL_4ee903b5_4_k_cu_f7ce6bfb_60244cute1_E:
	.zero		1
	.type		_ZN39_INTERNAL_4ee903b5_4_k_cu_f7ce6bfb_60244cuda3std3__45__cpo6cbeginE,@object
	.size		_ZN39_INTERNAL_4ee903b5_4_k_cu_f7ce6bfb_60244cuda3std3__45__cpo6cbeginE,(_ZN39_INTERNAL_4ee903b5_4_k_cu_f7ce6bfb_60244cuda3std3__48in_placeE - _ZN39_INTERNAL_4ee903b5_4_k_cu_f7ce6bfb_60244cuda3std3__45__cpo6cbeginE)
_ZN39_INTERNAL_4ee903b5_4_k_cu_f7ce6bfb_60244cuda3std3__45__cpo6cbeginE:
	.zero		1
	.type		_ZN39_INTERNAL_4ee903b5_4_k_cu_f7ce6bfb_60244cuda3std3__48in_placeE,@object
	.size		_ZN39_INTERNAL_4ee903b5_4_k_cu_f7ce6bfb_60244cuda3std3__48in_placeE,(_ZN39_INTERNAL_4ee903b5_4_k_cu_f7ce6bfb_60244cuda3std6ranges3__45__cpo9iter_moveE - _ZN39_INTERNAL_4ee903b5_4_k_cu_f7ce6bfb_60244cuda3std3__48in_placeE)
_ZN39_INTERNAL_4ee903b5_4_k_cu_f7ce6bfb_60244cuda3std3__48in_placeE:
	.zero		1
	.type		_ZN39_INTERNAL_4ee903b5_4_k_cu_f7ce6bfb_60244cuda3std6ranges3__45__cpo9iter_moveE,@object
	.size		_ZN39_INTERNAL_4ee903b5_4_k_cu_f7ce6bfb_60244cuda3std6ranges3__45__cpo9iter_moveE,(_ZN39_INTERNAL_4ee903b5_4_k_cu_f7ce6bfb_60244cuda3std3__45__cpo5beginE - _ZN39_INTERNAL_4ee903b5_4_k_cu_f7ce6bfb_60244cuda3std6ranges3__45__cpo9iter_moveE)
_ZN39_INTERNAL_4ee903b5_4_k_cu_f7ce6bfb_60244cuda3std6ranges3__45__cpo9iter_moveE:
	.zero		1
	.type		_ZN39_INTERNAL_4ee903b5_4_k_cu_f7ce6bfb_60244cuda3std3__45__cpo5beginE,@object
	.size		_ZN39_INTERNAL_4ee903b5_4_k_cu_f7ce6bfb_60244cuda3std3__45__cpo5beginE,(_ZN39_INTERNAL_4ee903b5_4_k_cu_f7ce6bfb_60244cuda3std3__441_GLOBAL__N__4ee903b5_4_k_cu_f7ce6bfb_60246ignoreE - _ZN39_INTERNAL_4ee903b5_4_k_cu_f7ce6bfb_60244cuda3std3__45__cpo5beginE)
_ZN39_INTERNAL_4ee903b5_4_k_cu_f7ce6bfb_60244cuda3std3__45__cpo5beginE:
	.zero		1
	.type		_ZN39_INTERNAL_4ee903b5_4_k_cu_f7ce6bfb_60244cuda3std3__441_GLOBAL__N__4ee903b5_4_k_cu_f7ce6bfb_60246ignoreE,@object
	.size		_ZN39_INTERNAL_4ee903b5_4_k_cu_f7ce6bfb_60244cuda3std3__441_GLOBAL__N__4ee903b5_4_k_cu_f7ce6bfb_60246ignoreE,(_ZN39_INTERNAL_4ee903b5_4_k_cu_f7ce6bfb_60244cute7productE - _ZN39_INTERNAL_4ee903b5_4_k_cu_f7ce6bfb_60244cuda3std3__441_GLOBAL__N__4ee903b5_4_k_cu_f7ce6bfb_60246ignoreE)
_ZN39_INTERNAL_4ee903b5_4_k_cu_f7ce6bfb_60244cuda3std3__441_GLOBAL__N__4ee903b5_4_k_cu_f7ce6bfb_60246ignoreE:
	.zero		1
	.type		_ZN39_INTERNAL_4ee903b5_4_k_cu_f7ce6bfb_60244cute7productE,@object
	.size		_ZN39_INTERNAL_4ee903b5_4_k_cu_f7ce6bfb_60244cute7productE,(_ZN39_INTERNAL_4ee903b5_4_k_cu_f7ce6bfb_60244cuda3std3__45__cpo3endE - _ZN39_INTERNAL_4ee903b5_4_k_cu_f7ce6bfb_60244cute7productE)
_ZN39_INTERNAL_4ee903b5_4_k_cu_f7ce6bfb_60244cute7productE:
	.zero		1
	.type		_ZN39_INTERNAL_4ee903b5_4_k_cu_f7ce6bfb_60244cuda3std3__45__cpo3endE,@object
	.size		_ZN39_INTERNAL_4ee903b5_4_k_cu_f7ce6bfb_60244cuda3std3__45__cpo3endE,(_ZN39_INTERNAL_4ee903b5_4_k_cu_f7ce6bfb_60244cuda3std3__419piecewise_constructE - _ZN39_INTERNAL_4ee903b5_4_k_cu_f7ce6bfb_60244cuda3std3__45__cpo3endE)
_ZN39_INTERNAL_4ee903b5_4_k_cu_f7ce6bfb_60244cuda3std3__45__cpo3endE:
	.zero		1
	.type		_ZN39_INTERNAL_4ee903b5_4_k_cu_f7ce6bfb_60244cuda3std3__419piecewise_constructE,@object
	.size		_ZN39_INTERNAL_4ee903b5_4_k_cu_f7ce6bfb_60244cuda3std3__419piecewise_constructE,(_ZN39_INTERNAL_4ee903b5_4_k_cu_f7ce6bfb_60244cuda3std3__45__cpo4cendE - _ZN39_INTERNAL_4ee903b5_4_k_cu_f7ce6bfb_60244cuda3std3__419piecewise_constructE)
_ZN39_INTERNAL_4ee903b5_4_k_cu_f7ce6bfb_60244cuda3std3__419piecewise_constructE:
	.zero		1
	.type		_ZN39_INTERNAL_4ee903b5_4_k_cu_f7ce6bfb_60244cuda3std3__45__cpo4cendE,@object
	.size		_ZN39_INTERNAL_4ee903b5_4_k_cu_f7ce6bfb_60244cuda3std3__45__cpo4cendE,(_ZN39_INTERNAL_4ee903b5_4_k_cu_f7ce6bfb_60244cuda3std6ranges3__45__cpo4swapE - _ZN39_INTERNAL_4ee903b5_4_k_cu_f7ce6bfb_60244cuda3std3__45__cpo4cendE)
_ZN39_INTERNAL_4ee903b5_4_k_cu_f7ce6bfb_60244cuda3std3__45__cpo4cendE:
	.zero		1
	.type		_ZN39_INTERNAL_4ee903b5_4_k_cu_f7ce6bfb_60244cuda3std6ranges3__45__cpo4swapE,@object
	.size		_ZN39_INTERNAL_4ee903b5_4_k_cu_f7ce6bfb_60244cuda3std6ranges3__45__cpo4swapE,(.L_8 - _ZN39_INTERNAL_4ee903b5_4_k_cu_f7ce6bfb_60244cuda3std6ranges3__45__cpo4swapE)
_ZN39_INTERNAL_4ee903b5_4_k_cu_f7ce6bfb_60244cuda3std6ranges3__45__cpo4swapE:
	.zero		1
.L_8:


//--------------------- .nv.constant0._ZN7cutlass13device_kernelINS_4gemm6kernel13GemmUniversalIN4cute5tupleIJiiiiEEENS1_10collective13CollectiveMmaINS1_34MainloopSm90TmaGmmaWarpSpecializedILi3ENS5_IJNS4_1CILi1EEENSA_ILi2EEESB_EEENS1_35KernelTmaWarpSpecializedCooperativeEEENS5_IJNSA_ILi128EEESG_NSA_ILi64EEEEEENS_10tfloat32_tENS5_IJlSB_lEEESJ_SK_NS4_8TiledMMAINS4_8MMA_AtomIJNS4_4SM904GMMA30MMA_64x128x8_F32TF32TF32_SS_TNILNSO_7ScaleInE1ELSQ_1EEEEEENS4_6LayoutINS5_IJSC_SB_SB_EEENS5_IJSB_NSA_ILi0EEESV_EEEEENS5_IJNS4_10UnderscoreESY_SY_EEEEENS4_23SM90_TMA_LOAD_MULTICASTENS4_14ComposedLayoutINS4_7SwizzleILi3ELi4ELi3EEENS4_18smem_ptr_flag_bitsILi32EEENST_INS5_IJNSA_ILi8EEENSA_ILi32EEEEEENS5_IJS18_SB_EEEEEEEvNS4_8identityENS4_13SM90_TMA_LOADES1C_vS1D_EENS_8epilogue10collective6detail29Sm90TmaWarpSpecializedAdapterINS1H_15DefaultEpilogueISJ_SK_SK_NS1G_6thread17LinearCombinationISJ_Li1EffLNS1L_9ScaleType4KindE0ELNS_15FloatRoundStyleE2ESJ_EENS1_15EpilogueDefaultEEEEEvvEEEEvNT_6ParamsE --------------------------
	.section	.nv.constant0._ZN7cutlass13device_kernelINS_4gemm6kernel13GemmUniversalIN4cute5tupleIJiiiiEEENS1_10collective13CollectiveMmaINS1_34MainloopSm90TmaGmmaWarpSpecializedILi3ENS5_IJNS4_1CILi1EEENSA_ILi2EEESB_EEENS1_35KernelTmaWarpSpecializedCooperativeEEENS5_IJNSA_ILi128EEESG_NSA_ILi64EEEEEENS_10tfloat32_tENS5_IJlSB_lEEESJ_SK_NS4_8TiledMMAINS4_8MMA_AtomIJNS4_4SM904GMMA30MMA_64x128x8_F32TF32TF32_SS_TNILNSO_7ScaleInE1ELSQ_1EEEEEENS4_6LayoutINS5_IJSC_SB_SB_EEENS5_IJSB_NSA_ILi0EEESV_EEEEENS5_IJNS4_10UnderscoreESY_SY_EEEEENS4_23SM90_TMA_LOAD_MULTICASTENS4_14ComposedLayoutINS4_7SwizzleILi3ELi4ELi3EEENS4_18smem_ptr_flag_bitsILi32EEENST_INS5_IJNSA_ILi8EEENSA_ILi32EEEEEENS5_IJS18_SB_EEEEEEEvNS4_8identityENS4_13SM90_TMA_LOADES1C_vS1D_EENS_8epilogue10collective6detail29Sm90TmaWarpSpecializedAdapterINS1H_15DefaultEpilogueISJ_SK_SK_NS1G_6thread17LinearCombinationISJ_Li1EffLNS1L_9ScaleType4KindE0ELNS_15FloatRoundStyleE2ESJ_EENS1_15EpilogueDefaultEEEEEvvEEEEvNT_6ParamsE,"a",@progbits
	.sectionflags	@""
	.align	4
.nv.constant0._ZN7cutlass13device_kernelINS_4gemm6kernel13GemmUniversalIN4cute5tupleIJiiiiEEENS1_10collective13CollectiveMmaINS1_34MainloopSm90TmaGmmaWarpSpecializedILi3ENS5_IJNS4_1CILi1EEENSA_ILi2EEESB_EEENS1_35KernelTmaWarpSpecializedCooperativeEEENS5_IJNSA_ILi128EEESG_NSA_ILi64EEEEEENS_10tfloat32_tENS5_IJlSB_lEEESJ_SK_NS4_8TiledMMAINS4_8MMA_AtomIJNS4_4SM904GMMA30MMA_64x128x8_F32TF32TF32_SS_TNILNSO_7ScaleInE1ELSQ_1EEEEEENS4_6LayoutINS5_IJSC_SB_SB_EEENS5_IJSB_NSA_ILi0EEESV_EEEEENS5_IJNS4_10UnderscoreESY_SY_EEEEENS4_23SM90_TMA_LOAD_MULTICASTENS4_14ComposedLayoutINS4_7SwizzleILi3ELi4ELi3EEENS4_18smem_ptr_flag_bitsILi32EEENST_INS5_IJNSA_ILi8EEENSA_ILi32EEEEEENS5_IJS18_SB_EEEEEEEvNS4_8identityENS4_13SM90_TMA_LOADES1C_vS1D_EENS_8epilogue10collective6detail29Sm90TmaWarpSpecializedAdapterINS1H_15DefaultEpilogueISJ_SK_SK_NS1G_6thread17LinearCombinationISJ_Li1EffLNS1L_9ScaleType4KindE0ELNS_15FloatRoundStyleE2ESJ_EENS1_15EpilogueDefaultEEEEEvvEEEEvNT_6ParamsE:
	.zero		1664


//--------------------- SYMBOLS --------------------------

	.type		.nv.reservedSmem.offset0,@object
	.size		.nv.reservedSmem.offset0,0x4
	.type		__assertfail,@function
